//
// Generated by NVIDIA NVVM Compiler
//
// Compiler Build ID: CL-36424714
// Cuda compilation tools, release 13.0, V13.0.88
// Based on NVVM 20.0.0
//

.version 9.0
.target sm_100
.address_size 64

	// .globl	_Z23joseph3d_lm_cuda_kernelPfS_S_S_S_S_yPj

.visible .entry _Z23joseph3d_lm_cuda_kernelPfS_S_S_S_S_yPj(
	.param .u64 .ptr .align 1 _Z23joseph3d_lm_cuda_kernelPfS_S_S_S_S_yPj_param_0,
	.param .u64 .ptr .align 1 _Z23joseph3d_lm_cuda_kernelPfS_S_S_S_S_yPj_param_1,
	.param .u64 .ptr .align 1 _Z23joseph3d_lm_cuda_kernelPfS_S_S_S_S_yPj_param_2,
	.param .u64 .ptr .align 1 _Z23joseph3d_lm_cuda_kernelPfS_S_S_S_S_yPj_param_3,
	.param .u64 .ptr .align 1 _Z23joseph3d_lm_cuda_kernelPfS_S_S_S_S_yPj_param_4,
	.param .u64 .ptr .align 1 _Z23joseph3d_lm_cuda_kernelPfS_S_S_S_S_yPj_param_5,
	.param .u64 _Z23joseph3d_lm_cuda_kernelPfS_S_S_S_S_yPj_param_6,
	.param .u64 .ptr .align 1 _Z23joseph3d_lm_cuda_kernelPfS_S_S_S_S_yPj_param_7
)
{
	.reg .pred 	%p<92>;
	.reg .b16 	%rs<3>;
	.reg .b32 	%r<86>;
	.reg .b32 	%f<224>;
	.reg .b64 	%rd<64>;

	ld.param.u64 	%rd5, [_Z23joseph3d_lm_cuda_kernelPfS_S_S_S_S_yPj_param_0];
	ld.param.u64 	%rd6, [_Z23joseph3d_lm_cuda_kernelPfS_S_S_S_S_yPj_param_1];
	ld.param.u64 	%rd10, [_Z23joseph3d_lm_cuda_kernelPfS_S_S_S_S_yPj_param_2];
	ld.param.u64 	%rd9, [_Z23joseph3d_lm_cuda_kernelPfS_S_S_S_S_yPj_param_5];
	ld.param.u64 	%rd11, [_Z23joseph3d_lm_cuda_kernelPfS_S_S_S_S_yPj_param_6];
	ld.param.u64 	%rd12, [_Z23joseph3d_lm_cuda_kernelPfS_S_S_S_S_yPj_param_7];
	cvta.to.global.u64 	%rd1, %rd10;
	cvta.to.global.u64 	%rd13, %rd12;
	mov.u32 	%r32, %ntid.x;
	mov.u32 	%r33, %ctaid.x;
	mov.u32 	%r34, %tid.x;
	mad.lo.s32 	%r35, %r32, %r33, %r34;
	cvt.u64.u32 	%rd2, %r35;
	ld.global.u32 	%r1, [%rd13];
	ld.global.u32 	%r2, [%rd13+4];
	ld.global.u32 	%r3, [%rd13+8];
	setp.le.u64 	%p7, %rd11, %rd2;
	@%p7 bra 	$L__BB0_42;
	cvta.to.global.u64 	%rd14, %rd5;
	cvta.to.global.u64 	%rd15, %rd9;
	cvta.to.global.u64 	%rd16, %rd6;
	shl.b64 	%rd17, %rd2, 2;
	add.s64 	%rd3, %rd15, %rd17;
	mov.b32 	%r36, 0;
	st.global.u32 	[%rd3], %r36;
	mul.lo.s64 	%rd18, %rd2, 12;
	add.s64 	%rd19, %rd16, %rd18;
	ld.global.f32 	%f50, [%rd19];
	add.s64 	%rd4, %rd14, %rd18;
	ld.global.f32 	%f51, [%rd4];
	sub.f32 	%f1, %f50, %f51;
	ld.global.f32 	%f52, [%rd19+4];
	ld.global.f32 	%f53, [%rd4+4];
	sub.f32 	%f2, %f52, %f53;
	ld.global.f32 	%f54, [%rd19+8];
	ld.global.f32 	%f55, [%rd4+8];
	sub.f32 	%f3, %f54, %f55;
	mul.f32 	%f56, %f1, %f1;
	mul.f32 	%f57, %f2, %f2;
	mul.f32 	%f58, %f3, %f3;
	add.f32 	%f59, %f56, %f57;
	add.f32 	%f60, %f59, %f58;
	div.rn.f32 	%f4, %f56, %f60;
	div.rn.f32 	%f5, %f57, %f60;
	div.rn.f32 	%f6, %f58, %f60;
	setp.ltu.f32 	%p8, %f5, %f4;
	setp.ltu.f32 	%p9, %f5, %f6;
	or.pred  	%p1, %p8, %p9;
	setp.ge.f32 	%p10, %f6, %f4;
	setp.ge.f32 	%p11, %f6, %f5;
	and.pred  	%p2, %p10, %p11;
	selp.b16 	%rs2, 2, 0, %p2;
	selp.b16 	%rs1, %rs2, 1, %p1;
	setp.ne.s16 	%p12, %rs1, 0;
	mov.f32 	%f211, 0f00000000;
	@%p12 bra 	$L__BB0_14;
	setp.eq.s32 	%p13, %r1, 0;
	mov.f32 	%f204, 0f00000000;
	@%p13 bra 	$L__BB0_13;
	neg.s32 	%r80, %r1;
	mov.f32 	%f204, 0f00000000;
	mov.b32 	%r79, 0;
	mov.u32 	%r81, %r79;
$L__BB0_4:
	ld.param.u64 	%rd60, [_Z23joseph3d_lm_cuda_kernelPfS_S_S_S_S_yPj_param_4];
	ld.param.u64 	%rd57, [_Z23joseph3d_lm_cuda_kernelPfS_S_S_S_S_yPj_param_3];
	ld.global.f32 	%f63, [%rd4+4];
	cvta.to.global.u64 	%rd20, %rd57;
	ld.global.f32 	%f64, [%rd20];
	cvt.rn.f32.u32 	%f65, %r81;
	cvta.to.global.u64 	%rd21, %rd60;
	ld.global.f32 	%f66, [%rd21];
	fma.rn.f32 	%f67, %f66, %f65, %f64;
	ld.global.f32 	%f68, [%rd4];
	sub.f32 	%f69, %f67, %f68;
	mul.f32 	%f70, %f2, %f69;
	div.rn.f32 	%f71, %f70, %f1;
	add.f32 	%f72, %f63, %f71;
	ld.global.f32 	%f73, [%rd4+8];
	mul.f32 	%f74, %f3, %f69;
	div.rn.f32 	%f75, %f74, %f1;
	add.f32 	%f76, %f73, %f75;
	ld.global.f32 	%f77, [%rd20+4];
	sub.f32 	%f78, %f72, %f77;
	ld.global.f32 	%f79, [%rd21+4];
	div.rn.f32 	%f80, %f78, %f79;
	cvt.rmi.f32.f32 	%f81, %f80;
	cvt.rzi.s32.f32 	%r38, %f81;
	ld.global.f32 	%f82, [%rd20+8];
	sub.f32 	%f83, %f76, %f82;
	ld.global.f32 	%f84, [%rd21+8];
	div.rn.f32 	%f85, %f83, %f84;
	cvt.rmi.f32.f32 	%f86, %f85;
	cvt.rzi.s32.f32 	%r39, %f86;
	add.s32 	%r10, %r39, 1;
	cvt.rn.f32.s32 	%f87, %r38;
	fma.rn.f32 	%f88, %f79, %f87, %f77;
	sub.f32 	%f89, %f72, %f88;
	div.rn.f32 	%f8, %f89, %f79;
	cvt.rn.f32.s32 	%f90, %r39;
	fma.rn.f32 	%f91, %f84, %f90, %f82;
	sub.f32 	%f92, %f76, %f91;
	div.rn.f32 	%f9, %f92, %f84;
	or.b32  	%r40, %r38, %r39;
	setp.ge.u32 	%p14, %r38, %r2;
	setp.lt.s32 	%p15, %r40, 0;
	setp.ge.u32 	%p16, %r39, %r3;
	or.pred  	%p17, %p14, %p16;
	or.pred  	%p18, %p17, %p15;
	@%p18 bra 	$L__BB0_6;
	add.s32 	%r41, %r38, %r79;
	mad.lo.s32 	%r42, %r41, %r3, %r39;
	mul.wide.u32 	%rd22, %r42, 4;
	add.s64 	%rd23, %rd1, %rd22;
	ld.global.f32 	%f93, [%rd23];
	mov.f32 	%f94, 0f3F800000;
	sub.f32 	%f95, %f94, %f8;
	mul.f32 	%f96, %f95, %f93;
	sub.f32 	%f97, %f94, %f9;
	fma.rn.f32 	%f204, %f97, %f96, %f204;
	st.global.f32 	[%rd3], %f204;
$L__BB0_6:
	setp.ge.u32 	%p19, %r39, %r3;
	setp.lt.s32 	%p20, %r39, 0;
	setp.gt.s32 	%p21, %r38, -2;
	add.s32 	%r43, %r38, 1;
	setp.lt.u32 	%p22, %r43, %r2;
	and.pred  	%p3, %p21, %p22;
	not.pred 	%p23, %p3;
	or.pred  	%p24, %p23, %p20;
	or.pred  	%p25, %p24, %p19;
	@%p25 bra 	$L__BB0_8;
	add.s32 	%r44, %r38, %r79;
	mad.lo.s32 	%r45, %r3, %r44, %r3;
	add.s32 	%r46, %r39, %r45;
	mul.wide.u32 	%rd24, %r46, 4;
	add.s64 	%rd25, %rd1, %rd24;
	ld.global.f32 	%f98, [%rd25];
	mul.f32 	%f99, %f8, %f98;
	mov.f32 	%f100, 0f3F800000;
	sub.f32 	%f101, %f100, %f9;
	fma.rn.f32 	%f204, %f101, %f99, %f204;
	st.global.f32 	[%rd3], %f204;
$L__BB0_8:
	setp.lt.s32 	%p26, %r39, -1;
	setp.lt.s32 	%p27, %r38, 0;
	setp.ge.u32 	%p28, %r38, %r2;
	or.pred  	%p29, %p27, %p26;
	or.pred  	%p30, %p29, %p28;
	setp.ge.u32 	%p31, %r10, %r3;
	or.pred  	%p32, %p30, %p31;
	@%p32 bra 	$L__BB0_10;
	add.s32 	%r47, %r38, %r79;
	mad.lo.s32 	%r48, %r47, %r3, %r10;
	mul.wide.u32 	%rd26, %r48, 4;
	add.s64 	%rd27, %rd1, %rd26;
	ld.global.f32 	%f102, [%rd27];
	mov.f32 	%f103, 0f3F800000;
	sub.f32 	%f104, %f103, %f8;
	mul.f32 	%f105, %f104, %f102;
	fma.rn.f32 	%f204, %f9, %f105, %f204;
	st.global.f32 	[%rd3], %f204;
$L__BB0_10:
	setp.ge.u32 	%p33, %r10, %r3;
	setp.lt.s32 	%p34, %r39, -1;
	or.pred  	%p36, %p23, %p34;
	or.pred  	%p37, %p36, %p33;
	@%p37 bra 	$L__BB0_12;
	add.s32 	%r49, %r38, %r79;
	mad.lo.s32 	%r50, %r3, %r49, %r3;
	add.s32 	%r51, %r10, %r50;
	mul.wide.u32 	%rd28, %r51, 4;
	add.s64 	%rd29, %rd1, %rd28;
	ld.global.f32 	%f106, [%rd29];
	mul.f32 	%f107, %f8, %f106;
	fma.rn.f32 	%f204, %f9, %f107, %f204;
	st.global.f32 	[%rd3], %f204;
$L__BB0_12:
	add.s32 	%r81, %r81, 1;
	add.s32 	%r80, %r80, 1;
	setp.ne.s32 	%p38, %r80, 0;
	add.s32 	%r79, %r79, %r2;
	@%p38 bra 	$L__BB0_4;
$L__BB0_13:
	sqrt.rn.f32 	%f108, %f4;
	div.rn.f32 	%f211, %f204, %f108;
	st.global.f32 	[%rd3], %f211;
$L__BB0_14:
	@%p1 bra 	$L__BB0_27;
	setp.eq.s32 	%p39, %r2, 0;
	@%p39 bra 	$L__BB0_26;
	neg.s32 	%r82, %r2;
	mov.b32 	%r83, 0;
$L__BB0_17:
	ld.param.u64 	%rd61, [_Z23joseph3d_lm_cuda_kernelPfS_S_S_S_S_yPj_param_4];
	ld.param.u64 	%rd58, [_Z23joseph3d_lm_cuda_kernelPfS_S_S_S_S_yPj_param_3];
	ld.global.f32 	%f109, [%rd4];
	cvta.to.global.u64 	%rd30, %rd58;
	ld.global.f32 	%f110, [%rd30+4];
	cvt.rn.f32.u32 	%f111, %r83;
	cvta.to.global.u64 	%rd31, %rd61;
	ld.global.f32 	%f112, [%rd31+4];
	fma.rn.f32 	%f113, %f112, %f111, %f110;
	ld.global.f32 	%f114, [%rd4+4];
	sub.f32 	%f115, %f113, %f114;
	mul.f32 	%f116, %f1, %f115;
	div.rn.f32 	%f117, %f116, %f2;
	add.f32 	%f118, %f109, %f117;
	ld.global.f32 	%f119, [%rd4+8];
	mul.f32 	%f120, %f3, %f115;
	div.rn.f32 	%f121, %f120, %f2;
	add.f32 	%f122, %f119, %f121;
	ld.global.f32 	%f123, [%rd30];
	sub.f32 	%f124, %f118, %f123;
	ld.global.f32 	%f125, [%rd31];
	div.rn.f32 	%f126, %f124, %f125;
	cvt.rmi.f32.f32 	%f127, %f126;
	cvt.rzi.s32.f32 	%r53, %f127;
	add.s32 	%r18, %r53, 1;
	ld.global.f32 	%f128, [%rd30+8];
	sub.f32 	%f129, %f122, %f128;
	ld.global.f32 	%f130, [%rd31+8];
	div.rn.f32 	%f131, %f129, %f130;
	cvt.rmi.f32.f32 	%f132, %f131;
	cvt.rzi.s32.f32 	%r54, %f132;
	add.s32 	%r20, %r54, 1;
	cvt.rn.f32.s32 	%f133, %r53;
	fma.rn.f32 	%f134, %f125, %f133, %f123;
	sub.f32 	%f135, %f118, %f134;
	div.rn.f32 	%f22, %f135, %f125;
	cvt.rn.f32.s32 	%f136, %r54;
	fma.rn.f32 	%f137, %f130, %f136, %f128;
	sub.f32 	%f138, %f122, %f137;
	div.rn.f32 	%f23, %f138, %f130;
	or.b32  	%r55, %r53, %r54;
	setp.ge.u32 	%p40, %r53, %r1;
	setp.lt.s32 	%p41, %r55, 0;
	setp.ge.u32 	%p42, %r54, %r3;
	or.pred  	%p43, %p40, %p42;
	or.pred  	%p44, %p43, %p41;
	@%p44 bra 	$L__BB0_19;
	mad.lo.s32 	%r56, %r53, %r2, %r83;
	mad.lo.s32 	%r57, %r56, %r3, %r54;
	mul.wide.u32 	%rd32, %r57, 4;
	add.s64 	%rd33, %rd1, %rd32;
	ld.global.f32 	%f139, [%rd33];
	mov.f32 	%f140, 0f3F800000;
	sub.f32 	%f141, %f140, %f22;
	mul.f32 	%f142, %f141, %f139;
	sub.f32 	%f143, %f140, %f23;
	fma.rn.f32 	%f211, %f143, %f142, %f211;
	st.global.f32 	[%rd3], %f211;
$L__BB0_19:
	setp.ge.u32 	%p45, %r54, %r3;
	setp.lt.s32 	%p46, %r54, 0;
	setp.gt.s32 	%p47, %r53, -2;
	setp.lt.u32 	%p48, %r18, %r1;
	and.pred  	%p4, %p47, %p48;
	not.pred 	%p49, %p4;
	or.pred  	%p50, %p49, %p46;
	or.pred  	%p51, %p50, %p45;
	@%p51 bra 	$L__BB0_21;
	mad.lo.s32 	%r58, %r18, %r2, %r83;
	mad.lo.s32 	%r59, %r58, %r3, %r54;
	mul.wide.u32 	%rd34, %r59, 4;
	add.s64 	%rd35, %rd1, %rd34;
	ld.global.f32 	%f144, [%rd35];
	mul.f32 	%f145, %f22, %f144;
	mov.f32 	%f146, 0f3F800000;
	sub.f32 	%f147, %f146, %f23;
	fma.rn.f32 	%f211, %f147, %f145, %f211;
	st.global.f32 	[%rd3], %f211;
$L__BB0_21:
	setp.lt.s32 	%p52, %r54, -1;
	setp.lt.s32 	%p53, %r53, 0;
	setp.ge.u32 	%p54, %r53, %r1;
	or.pred  	%p55, %p53, %p52;
	or.pred  	%p56, %p55, %p54;
	setp.ge.u32 	%p57, %r20, %r3;
	or.pred  	%p58, %p56, %p57;
	@%p58 bra 	$L__BB0_23;
	mad.lo.s32 	%r60, %r53, %r2, %r83;
	mad.lo.s32 	%r61, %r60, %r3, %r20;
	mul.wide.u32 	%rd36, %r61, 4;
	add.s64 	%rd37, %rd1, %rd36;
	ld.global.f32 	%f148, [%rd37];
	mov.f32 	%f149, 0f3F800000;
	sub.f32 	%f150, %f149, %f22;
	mul.f32 	%f151, %f150, %f148;
	fma.rn.f32 	%f211, %f23, %f151, %f211;
	st.global.f32 	[%rd3], %f211;
$L__BB0_23:
	setp.ge.u32 	%p59, %r20, %r3;
	setp.lt.s32 	%p60, %r54, -1;
	or.pred  	%p62, %p49, %p60;
	or.pred  	%p63, %p62, %p59;
	@%p63 bra 	$L__BB0_25;
	mad.lo.s32 	%r62, %r18, %r2, %r83;
	mad.lo.s32 	%r63, %r62, %r3, %r20;
	mul.wide.u32 	%rd38, %r63, 4;
	add.s64 	%rd39, %rd1, %rd38;
	ld.global.f32 	%f152, [%rd39];
	mul.f32 	%f153, %f22, %f152;
	fma.rn.f32 	%f211, %f23, %f153, %f211;
	st.global.f32 	[%rd3], %f211;
$L__BB0_25:
	add.s32 	%r83, %r83, 1;
	add.s32 	%r82, %r82, 1;
	setp.ne.s32 	%p64, %r82, 0;
	@%p64 bra 	$L__BB0_17;
$L__BB0_26:
	sqrt.rn.f32 	%f154, %f5;
	div.rn.f32 	%f211, %f211, %f154;
	st.global.f32 	[%rd3], %f211;
$L__BB0_27:
	and.pred  	%p65, %p1, %p2;
	not.pred 	%p66, %p65;
	@%p66 bra 	$L__BB0_41;
	setp.eq.s32 	%p67, %r3, 0;
	@%p67 bra 	$L__BB0_40;
	neg.s32 	%r84, %r3;
	mov.b32 	%r85, 0;
	cvt.u32.u16 	%r65, %rs1;
	mul.wide.u32 	%rd41, %r65, 4;
	add.s64 	%rd45, %rd4, %rd41;
$L__BB0_30:
	ld.param.u64 	%rd62, [_Z23joseph3d_lm_cuda_kernelPfS_S_S_S_S_yPj_param_4];
	ld.param.u64 	%rd59, [_Z23joseph3d_lm_cuda_kernelPfS_S_S_S_S_yPj_param_3];
	ld.global.f32 	%f155, [%rd4];
	cvta.to.global.u64 	%rd40, %rd59;
	add.s64 	%rd42, %rd40, %rd41;
	ld.global.f32 	%f156, [%rd42];
	cvt.rn.f32.u32 	%f157, %r85;
	cvta.to.global.u64 	%rd43, %rd62;
	add.s64 	%rd44, %rd43, %rd41;
	ld.global.f32 	%f158, [%rd44];
	fma.rn.f32 	%f159, %f158, %f157, %f156;
	ld.global.f32 	%f160, [%rd45];
	sub.f32 	%f161, %f159, %f160;
	mul.f32 	%f162, %f1, %f161;
	div.rn.f32 	%f163, %f162, %f3;
	add.f32 	%f164, %f155, %f163;
	ld.global.f32 	%f165, [%rd4+4];
	mul.f32 	%f166, %f2, %f161;
	div.rn.f32 	%f167, %f166, %f3;
	add.f32 	%f168, %f165, %f167;
	ld.global.f32 	%f169, [%rd40];
	sub.f32 	%f170, %f164, %f169;
	ld.global.f32 	%f171, [%rd43];
	div.rn.f32 	%f172, %f170, %f171;
	cvt.rmi.f32.f32 	%f173, %f172;
	cvt.rzi.s32.f32 	%r66, %f173;
	add.s32 	%r27, %r66, 1;
	ld.global.f32 	%f174, [%rd40+4];
	sub.f32 	%f175, %f168, %f174;
	ld.global.f32 	%f176, [%rd43+4];
	div.rn.f32 	%f177, %f175, %f176;
	cvt.rmi.f32.f32 	%f178, %f177;
	cvt.rzi.s32.f32 	%r67, %f178;
	cvt.rn.f32.s32 	%f179, %r66;
	fma.rn.f32 	%f180, %f171, %f179, %f169;
	sub.f32 	%f181, %f164, %f180;
	div.rn.f32 	%f36, %f181, %f171;
	cvt.rn.f32.s32 	%f182, %r67;
	fma.rn.f32 	%f183, %f176, %f182, %f174;
	sub.f32 	%f184, %f168, %f183;
	div.rn.f32 	%f37, %f184, %f176;
	setp.gt.s32 	%p68, %r66, -1;
	setp.lt.u32 	%p69, %r66, %r1;
	and.pred  	%p5, %p68, %p69;
	not.pred 	%p70, %p5;
	setp.lt.s32 	%p71, %r67, 0;
	or.pred  	%p72, %p70, %p71;
	setp.ge.u32 	%p73, %r67, %r2;
	or.pred  	%p74, %p72, %p73;
	@%p74 bra 	$L__BB0_32;
	mad.lo.s32 	%r68, %r66, %r2, %r67;
	mad.lo.s32 	%r69, %r68, %r3, %r85;
	mul.wide.u32 	%rd46, %r69, 4;
	add.s64 	%rd47, %rd1, %rd46;
	ld.global.f32 	%f185, [%rd47];
	mov.f32 	%f186, 0f3F800000;
	sub.f32 	%f187, %f186, %f36;
	mul.f32 	%f188, %f187, %f185;
	sub.f32 	%f189, %f186, %f37;
	fma.rn.f32 	%f211, %f189, %f188, %f211;
	st.global.f32 	[%rd3], %f211;
$L__BB0_32:
	setp.gt.s32 	%p77, %r66, -2;
	setp.lt.u32 	%p78, %r27, %r1;
	and.pred  	%p6, %p77, %p78;
	not.pred 	%p79, %p6;
	or.pred  	%p80, %p79, %p71;
	or.pred  	%p81, %p80, %p73;
	@%p81 bra 	$L__BB0_34;
	mad.lo.s32 	%r70, %r27, %r2, %r67;
	mad.lo.s32 	%r71, %r70, %r3, %r85;
	mul.wide.u32 	%rd48, %r71, 4;
	add.s64 	%rd49, %rd1, %rd48;
	ld.global.f32 	%f190, [%rd49];
	mul.f32 	%f191, %f36, %f190;
	mov.f32 	%f192, 0f3F800000;
	sub.f32 	%f193, %f192, %f37;
	fma.rn.f32 	%f211, %f193, %f191, %f211;
	st.global.f32 	[%rd3], %f211;
$L__BB0_34:
	@%p70 bra 	$L__BB0_37;
	setp.lt.s32 	%p83, %r67, -1;
	add.s32 	%r72, %r67, 1;
	setp.ge.u32 	%p84, %r72, %r2;
	or.pred  	%p85, %p83, %p84;
	@%p85 bra 	$L__BB0_37;
	mad.lo.s32 	%r73, %r66, %r2, %r67;
	mad.lo.s32 	%r74, %r3, %r73, %r3;
	add.s32 	%r75, %r85, %r74;
	mul.wide.u32 	%rd50, %r75, 4;
	add.s64 	%rd51, %rd1, %rd50;
	ld.global.f32 	%f194, [%rd51];
	mov.f32 	%f195, 0f3F800000;
	sub.f32 	%f196, %f195, %f36;
	mul.f32 	%f197, %f196, %f194;
	fma.rn.f32 	%f211, %f37, %f197, %f211;
	st.global.f32 	[%rd3], %f211;
$L__BB0_37:
	setp.lt.s32 	%p86, %r67, -1;
	or.pred  	%p88, %p79, %p86;
	add.s32 	%r29, %r67, 1;
	setp.ge.u32 	%p89, %r29, %r2;
	or.pred  	%p90, %p88, %p89;
	@%p90 bra 	$L__BB0_39;
	mad.lo.s32 	%r76, %r27, %r2, %r29;
	mad.lo.s32 	%r77, %r76, %r3, %r85;
	mul.wide.u32 	%rd52, %r77, 4;
	add.s64 	%rd53, %rd1, %rd52;
	ld.global.f32 	%f198, [%rd53];
	mul.f32 	%f199, %f36, %f198;
	fma.rn.f32 	%f211, %f37, %f199, %f211;
	st.global.f32 	[%rd3], %f211;
$L__BB0_39:
	add.s32 	%r85, %r85, 1;
	add.s32 	%r84, %r84, 1;
	setp.ne.s32 	%p91, %r84, 0;
	@%p91 bra 	$L__BB0_30;
$L__BB0_40:
	sqrt.rn.f32 	%f200, %f6;
	div.rn.f32 	%f211, %f211, %f200;
	st.global.f32 	[%rd3], %f211;
$L__BB0_41:
	ld.param.u64 	%rd63, [_Z23joseph3d_lm_cuda_kernelPfS_S_S_S_S_yPj_param_4];
	cvta.to.global.u64 	%rd54, %rd63;
	cvt.u32.u16 	%r78, %rs1;
	mul.wide.u32 	%rd55, %r78, 4;
	add.s64 	%rd56, %rd54, %rd55;
	ld.global.f32 	%f201, [%rd56];
	mul.f32 	%f202, %f201, %f211;
	st.global.f32 	[%rd3], %f202;
$L__BB0_42:
	ret;

}


// ===== COMPILED SASS (sm_100) =====

	.target	sm_100

	.elftype	@"ET_EXEC"


//--------------------- .note.nv.tkinfo           --------------------------
	.section	.note.nv.tkinfo,"",@"SHT_NOTE"
	.sectionflags	@"SHF_NOTE_NV_TKINFO"
	.tkinfo
        /*0018*/ 	.word	0x00000002
        /*0030*/ 	.string	""
        /*0030*/ 	.string	"ptxas"
        /*0030*/ 	.string	"Cuda compilation tools, release 13.0, V13.0.88"
        /*0030*/ 	.string	"Build cuda_13.0.r13.0/compiler.36424714_0"
        /*0030*/ 	.string	"-arch sm_100 -m 64 "



//--------------------- .note.nv.cuinfo           --------------------------
	.section	.note.nv.cuinfo,"",@"SHT_NOTE"
	.sectionflags	@"SHF_NOTE_NV_CUINFO"
        /*0018*/ 	.short	0x0002
        /*001a*/ 	.short	0x0064
        /*001c*/ 	.short	0x0082
	.zero		2


//--------------------- .nv.info                  --------------------------
	.section	.nv.info,"",@"SHT_CUDA_INFO"
	.align	4


	//----- nvinfo : EIATTR_REGCOUNT
	.align		4
        /*0000*/ 	.byte	0x04, 0x2f
        /*0002*/ 	.short	(.L_1 - .L_0)
	.align		4
.L_0:
        /*0004*/ 	.word	index@(_Z23joseph3d_lm_cuda_kernelPfS_S_S_S_S_yPj)
        /*0008*/ 	.word	0x00000027


	//----- nvinfo : EIATTR_FRAME_SIZE
	.align		4
.L_1:
        /*000c*/ 	.byte	0x04, 0x11
        /*000e*/ 	.short	(.L_3 - .L_2)
	.align		4
.L_2:
        /*0010*/ 	.word	index@($__internal_1_$__cuda_sm3x_div_rn_noftz_f32_slowpath)
        /*0014*/ 	.word	0x00000000


	//----- nvinfo : EIATTR_FRAME_SIZE
	.align		4
.L_3:
        /*0018*/ 	.byte	0x04, 0x11
        /*001a*/ 	.short	(.L_5 - .L_4)
	.align		4
.L_4:
        /*001c*/ 	.word	index@($__internal_0_$__cuda_sm20_sqrt_rn_f32_slowpath)
        /*0020*/ 	.word	0x00000000


	//----- nvinfo : EIATTR_FRAME_SIZE
	.align		4
.L_5:
        /*0024*/ 	.byte	0x04, 0x11
        /*0026*/ 	.short	(.L_7 - .L_6)
	.align		4
.L_6:
        /*0028*/ 	.word	index@(_Z23joseph3d_lm_cuda_kernelPfS_S_S_S_S_yPj)
        /*002c*/ 	.word	0x00000000


	//----- nvinfo : EIATTR_MIN_STACK_SIZE
	.align		4
.L_7:
        /*0030*/ 	.byte	0x04, 0x12
        /*0032*/ 	.short	(.L_9 - .L_8)
	.align		4
.L_8:
        /*0034*/ 	.word	index@(_Z23joseph3d_lm_cuda_kernelPfS_S_S_S_S_yPj)
        /*0038*/ 	.word	0x00000000
.L_9:


//--------------------- .nv.compat                --------------------------
	.section	.nv.compat,"",@"SHT_CUDA_COMPAT_INFO"
	.align	4
        /*0000*/ 	.byte	0x02, 0x09, 0x00, 0x00, 0x02, 0x02, 0x01, 0x00, 0x02, 0x05, 0x05, 0x00, 0x03, 0x07, 0x01, 0x01
        /*0010*/ 	.byte	0x02, 0x03, 0x00, 0x00, 0x02, 0x06, 0x01, 0x00, 0x04, 0x0b, 0x08, 0x00, 0x01, 0x00, 0x00, 0x00
        /*0020*/ 	.byte	0x00, 0x00, 0x00, 0x00


//--------------------- .nv.info._Z23joseph3d_lm_cuda_kernelPfS_S_S_S_S_yPj --------------------------
	.section	.nv.info._Z23joseph3d_lm_cuda_kernelPfS_S_S_S_S_yPj,"",@"SHT_CUDA_INFO"
	.sectionflags	@""
	.align	4


	//----- nvinfo : EIATTR_CUDA_API_VERSION
	.align		4
        /*0000*/ 	.byte	0x04, 0x37
        /*0002*/ 	.short	(.L_11 - .L_10)
.L_10:
        /*0004*/ 	.word	0x00000082


	//----- nvinfo : EIATTR_KPARAM_INFO
	.align		4
.L_11:
        /*0008*/ 	.byte	0x04, 0x17
        /*000a*/ 	.short	(.L_13 - .L_12)
.L_12:
        /*000c*/ 	.word	0x00000000
        /*0010*/ 	.short	0x0007
        /*0012*/ 	.short	0x0038
        /*0014*/ 	.byte	0x00, 0xf5, 0x21, 0x00


	//----- nvinfo : EIATTR_KPARAM_INFO
	.align		4
.L_13:
        /*0018*/ 	.byte	0x04, 0x17
        /*001a*/ 	.short	(.L_15 - .L_14)
.L_14:
        /*001c*/ 	.word	0x00000000
        /*0020*/ 	.short	0x0006
        /*0022*/ 	.short	0x0030
        /*0024*/ 	.byte	0x00, 0xf0, 0x21, 0x00


	//----- nvinfo : EIATTR_KPARAM_INFO
	.align		4
.L_15:
        /*0028*/ 	.byte	0x04, 0x17
        /*002a*/ 	.short	(.L_17 - .L_16)
.L_16:
        /*002c*/ 	.word	0x00000000
        /*0030*/ 	.short	0x0005
        /*0032*/ 	.short	0x0028
        /*0034*/ 	.byte	0x00, 0xf5, 0x21, 0x00


	//----- nvinfo : EIATTR_KPARAM_INFO
	.align		4
.L_17:
        /*0038*/ 	.byte	0x04, 0x17
        /*003a*/ 	.short	(.L_19 - .L_18)
.L_18:
        /*003c*/ 	.word	0x00000000
        /*0040*/ 	.short	0x0004
        /*0042*/ 	.short	0x0020
        /*0044*/ 	.byte	0x00, 0xf5, 0x21, 0x00


	//----- nvinfo : EIATTR_KPARAM_INFO
	.align		4
.L_19:
        /*0048*/ 	.byte	0x04, 0x17
        /*004a*/ 	.short	(.L_21 - .L_20)
.L_20:
        /*004c*/ 	.word	0x00000000
        /*0050*/ 	.short	0x0003
        /*0052*/ 	.short	0x0018
        /*0054*/ 	.byte	0x00, 0xf5, 0x21, 0x00


	//----- nvinfo : EIATTR_KPARAM_INFO
	.align		4
.L_21:
        /*0058*/ 	.byte	0x04, 0x17
        /*005a*/ 	.short	(.L_23 - .L_22)
.L_22:
        /*005c*/ 	.word	0x00000000
        /*0060*/ 	.short	0x0002
        /*0062*/ 	.short	0x0010
        /*0064*/ 	.byte	0x00, 0xf5, 0x21, 0x00


	//----- nvinfo : EIATTR_KPARAM_INFO
	.align		4
.L_23:
        /*0068*/ 	.byte	0x04, 0x17
        /*006a*/ 	.short	(.L_25 - .L_24)
.L_24:
        /*006c*/ 	.word	0x00000000
        /*0070*/ 	.short	0x0001
        /*0072*/ 	.short	0x0008
        /*0074*/ 	.byte	0x00, 0xf5, 0x21, 0x00


	//----- nvinfo : EIATTR_KPARAM_INFO
	.align		4
.L_25:
        /*0078*/ 	.byte	0x04, 0x17
        /*007a*/ 	.short	(.L_27 - .L_26)
.L_26:
        /*007c*/ 	.word	0x00000000
        /*0080*/ 	.short	0x0000
        /*0082*/ 	.short	0x0000
        /*0084*/ 	.byte	0x00, 0xf5, 0x21, 0x00


	//----- nvinfo : EIATTR_SPARSE_MMA_MASK
	.align		4
.L_27:
        /*0088*/ 	.byte	0x03, 0x50
        /*008a*/ 	.short	0x0000


	//----- nvinfo : EIATTR_MAXREG_COUNT
	.align		4
        /*008c*/ 	.byte	0x03, 0x1b
        /*008e*/ 	.short	0x00ff


	//----- nvinfo : EIATTR_MERCURY_ISA_VERSION
	.align		4
        /*0090*/ 	.byte	0x03, 0x5f
        /*0092*/ 	.short	0x0101


	//----- nvinfo : EIATTR_VRC_CTA_INIT_COUNT
	.align		4
        /*0094*/ 	.byte	0x02, 0x4a
	.zero		1
	.zero		1


	//----- nvinfo : EIATTR_EXIT_INSTR_OFFSETS
	.align		4
        /*0098*/ 	.byte	0x04, 0x1c
        /*009a*/ 	.short	(.L_29 - .L_28)


	//   ....[0]....
.L_28:
        /*009c*/ 	.word	0x00000080


	//   ....[1]....
        /*00a0*/ 	.word	0x00002e80


	//----- nvinfo : EIATTR_CRS_STACK_SIZE
	.align		4
.L_29:
        /*00a4*/ 	.byte	0x04, 0x1e
        /*00a6*/ 	.short	(.L_31 - .L_30)
.L_30:
        /*00a8*/ 	.word	0x00000000


	//----- nvinfo : EIATTR_CBANK_PARAM_SIZE
	.align		4
.L_31:
        /*00ac*/ 	.byte	0x03, 0x19
        /*00ae*/ 	.short	0x0040


	//----- nvinfo : EIATTR_PARAM_CBANK
	.align		4
        /*00b0*/ 	.byte	0x04, 0x0a
        /*00b2*/ 	.short	(.L_33 - .L_32)
	.align		4
.L_32:
        /*00b4*/ 	.word	index@(.nv.constant0._Z23joseph3d_lm_cuda_kernelPfS_S_S_S_S_yPj)
        /*00b8*/ 	.short	0x0380
        /*00ba*/ 	.short	0x0040


	//----- nvinfo : EIATTR_SW_WAR
	.align		4
.L_33:
        /*00bc*/ 	.byte	0x04, 0x36
        /*00be*/ 	.short	(.L_35 - .L_34)
.L_34:
        /*00c0*/ 	.word	0x00000008
.L_35:


//--------------------- .nv.callgraph             --------------------------
	.section	.nv.callgraph,"",@"SHT_CUDA_CALLGRAPH"
	.align	4
	.sectionentsize	8
	.align		4
        /*0000*/ 	.word	0x00000000
	.align		4
        /*0004*/ 	.word	0xffffffff
	.align		4
        /*0008*/ 	.word	0x00000000
	.align		4
        /*000c*/ 	.word	0xfffffffe
	.align		4
        /*0010*/ 	.word	0x00000000
	.align		4
        /*0014*/ 	.word	0xfffffffd
	.align		4
        /*0018*/ 	.word	0x00000000
	.align		4
        /*001c*/ 	.word	0xfffffffc


//--------------------- .text._Z23joseph3d_lm_cuda_kernelPfS_S_S_S_S_yPj --------------------------
	.section	.text._Z23joseph3d_lm_cuda_kernelPfS_S_S_S_S_yPj,"ax",@progbits
	.align	128
        .global         _Z23joseph3d_lm_cuda_kernelPfS_S_S_S_S_yPj
        .type           _Z23joseph3d_lm_cuda_kernelPfS_S_S_S_S_yPj,@function
        .size           _Z23joseph3d_lm_cuda_kernelPfS_S_S_S_S_yPj,(.L_x_87 - _Z23joseph3d_lm_cuda_kernelPfS_S_S_S_S_yPj)
        .other          _Z23joseph3d_lm_cuda_kernelPfS_S_S_S_S_yPj,@"STO_CUDA_ENTRY STV_DEFAULT"
_Z23joseph3d_lm_cuda_kernelPfS_S_S_S_S_yPj:
.text._Z23joseph3d_lm_cuda_kernelPfS_S_S_S_S_yPj:
[----:B------:R-:W-:Y:S01]  /*0000*/  LDC R1, c[0x0][0x37c] ;  /* 0x0000df00ff017b82 */ /* 0x000fe20000000800 */
[----:B------:R-:W0:Y:S01]  /*0010*/  S2R R5, SR_CTAID.X ;  /* 0x0000000000057919 */ /* 0x000e220000002500 */
[----:B------:R-:W0:Y:S01]  /*0020*/  LDCU UR4, c[0x0][0x360] ;  /* 0x00006c00ff0477ac */ /* 0x000e220008000800 */
[----:B------:R-:W0:Y:S01]  /*0030*/  S2R R0, SR_TID.X ;  /* 0x0000000000007919 */ /* 0x000e220000002100 */
[----:B------:R-:W1:Y:S01]  /*0040*/  LDCU.64 UR6, c[0x0][0x3b0] ;  /* 0x00007600ff0677ac */ /* 0x000e620008000a00 */
[----:B0-----:R-:W-:-:S05]  /*0050*/  IMAD R5, R5, UR4, R0 ;  /* 0x0000000405057c24 */ /* 0x001fca000f8e0200 */
[----:B-1----:R-:W-:-:S04]  /*0060*/  ISETP.GE.U32.AND P0, PT, R5, UR6, PT ;  /* 0x0000000605007c0c */ /* 0x002fc8000bf06070 */
[----:B------:R-:W-:-:S13]  /*0070*/  ISETP.GE.U32.AND.EX P0, PT, RZ, UR7, PT, P0 ;  /* 0x00000007ff007c0c */ /* 0x000fda000bf06100 */
[----:B------:R-:W-:Y:S05]  /*0080*/  @P0 EXIT ;  /* 0x000000000000094d */ /* 0x000fea0003800000 */
[----:B------:R-:W0:Y:S01]  /*0090*/  LDC.64 R8, c[0x0][0x388] ;  /* 0x0000e200ff087b82 */ /* 0x000e220000000a00 */
[----:B------:R-:W1:Y:S01]  /*00a0*/  LDCU.64 UR4, c[0x0][0x3a8] ;  /* 0x00007500ff0477ac */ /* 0x000e620008000a00 */
[----:B------:R-:W2:Y:S06]  /*00b0*/  LDCU.64 UR6, c[0x0][0x358] ;  /* 0x00006b00ff0677ac */ /* 0x000eac0008000a00 */
[----:B------:R-:W3:Y:S08]  /*00c0*/  LDC.64 R16, c[0x0][0x380] ;  /* 0x0000e000ff107b82 */ /* 0x000ef00000000a00 */
[----:B------:R-:W2:Y:S01]  /*00d0*/  LDC.64 R2, c[0x0][0x3b8] ;  /* 0x0000ee00ff027b82 */ /* 0x000ea20000000a00 */
[----:B-1----:R-:W-:Y:S01]  /*00e0*/  LEA R18, P0, R5, UR4, 0x2 ;  /* 0x0000000405127c11 */ /* 0x002fe2000f8010ff */
[----:B------:R-:W-:-:S03]  /*00f0*/  UMOV UR4, URZ ;  /* 0x000000ff00047c82 */ /* 0x000fc60008000000 */
[C---:B------:R-:W-:Y:S01]  /*0100*/  LEA.HI.X R19, R5.reuse, UR5, RZ, 0x2, P0 ;  /* 0x0000000505137c11 */ /* 0x040fe200080f14ff */
[----:B0-----:R-:W-:-:S05]  /*0110*/  IMAD.WIDE.U32 R8, R5, 0xc, R8 ;  /* 0x0000000c05087825 */ /* 0x001fca00078e0008 */
[----:B------:R-:W-:Y:S01]  /*0120*/  IADD3 R9, PT, PT, R9, UR4, RZ ;  /* 0x0000000409097c10 */ /* 0x000fe2000fffe0ff */
[----:B---3--:R-:W-:-:S05]  /*0130*/  IMAD.WIDE.U32 R16, R5, 0xc, R16 ;  /* 0x0000000c05107825 */ /* 0x008fca00078e0010 */
[----:B------:R-:W-:Y:S01]  /*0140*/  IADD3 R17, PT, PT, R17, UR4, RZ ;  /* 0x0000000411117c10 */ /* 0x000fe2000fffe0ff */
[----:B--2---:R-:W5:Y:S04]  /*0150*/  LDG.E R27, desc[UR6][R2.64] ;  /* 0x00000006021b7981 */ /* 0x004f68000c1e1900 */
[----:B------:R-:W5:Y:S04]  /*0160*/  LDG.E R26, desc[UR6][R2.64+0x4] ;  /* 0x00000406021a7981 */ /* 0x000f68000c1e1900 */
[----:B------:R0:W5:Y:S04]  /*0170*/  LDG.E R25, desc[UR6][R2.64+0x8] ;  /* 0x0000080602197981 */ /* 0x000168000c1e1900 */
[----:B------:R1:W-:Y:S04]  /*0180*/  STG.E desc[UR6][R18.64], RZ ;  /* 0x000000ff12007986 */ /* 0x0003e8000c101906 */
[----:B------:R-:W2:Y:S04]  /*0190*/  LDG.E R24, desc[UR6][R8.64] ;  /* 0x0000000608187981 */ /* 0x000ea8000c1e1900 */
[----:B------:R-:W3:Y:S04]  /*01a0*/  LDG.E R23, desc[UR6][R8.64+0x4] ;  /* 0x0000040608177981 */ /* 0x000ee8000c1e1900 */
[----:B------:R-:W2:Y:S04]  /*01b0*/  LDG.E R5, desc[UR6][R16.64] ;  /* 0x0000000610057981 */ /* 0x000ea8000c1e1900 */
[----:B------:R-:W3:Y:S04]  /*01c0*/  LDG.E R0, desc[UR6][R16.64+0x4] ;  /* 0x0000040610007981 */ /* 0x000ee8000c1e1900 */
[----:B------:R-:W4:Y:S04]  /*01d0*/  LDG.E R22, desc[UR6][R8.64+0x8] ;  /* 0x0000080608167981 */ /* 0x000f28000c1e1900 */
[----:B------:R-:W4:Y:S01]  /*01e0*/  LDG.E R7, desc[UR6][R16.64+0x8] ;  /* 0x0000080610077981 */ /* 0x000f22000c1e1900 */
[----:B------:R-:W-:Y:S01]  /*01f0*/  BSSY.RECONVERGENT B2, `(.L_x_0) ;  /* 0x0000015000027945 */ /* 0x000fe20003800200 */
[----:B--2---:R-:W-:Y:S01]  /*0200*/  FADD R24, R24, -R5 ;  /* 0x8000000518187221 */ /* 0x004fe20000000000 */
[----:B---3--:R-:W-:-:S03]  /*0210*/  FADD R23, R23, -R0 ;  /* 0x8000000017177221 */ /* 0x008fc60000000000 */
[----:B0-----:R-:W-:Y:S01]  /*0220*/  FMUL R3, R24, R24 ;  /* 0x0000001818037220 */ /* 0x001fe20000400000 */
[----:B------:R-:W-:Y:S01]  /*0230*/  FMUL R6, R23, R23 ;  /* 0x0000001717067220 */ /* 0x000fe20000400000 */
[----:B----4-:R-:W-:-:S03]  /*0240*/  FADD R22, R22, -R7 ;  /* 0x8000000716167221 */ /* 0x010fc60000000000 */
[----:B------:R-:W-:Y:S01]  /*0250*/  FADD R5, R3, R6 ;  /* 0x0000000603057221 */ /* 0x000fe20000000000 */
[----:B------:R-:W-:-:S04]  /*0260*/  FMUL R4, R22, R22 ;  /* 0x0000001616047220 */ /* 0x000fc80000400000 */
[----:B------:R-:W-:-:S04]  /*0270*/  FADD R5, R4, R5 ;  /* 0x0000000504057221 */ /* 0x000fc80000000000 */
[----:B------:R-:W0:Y:S08]  /*0280*/  MUFU.RCP R0, R5 ;  /* 0x0000000500007308 */ /* 0x000e300000001000 */
[----:B------:R-:W2:Y:S01]  /*0290*/  FCHK P0, R3, R5 ;  /* 0x0000000503007302 */ /* 0x000ea20000000000 */
[----:B0-----:R-:W-:-:S04]  /*02a0*/  FFMA R7, -R5, R0, 1 ;  /* 0x3f80000005077423 */ /* 0x001fc80000000100 */
[----:B------:R-:W-:-:S04]  /*02b0*/  FFMA R0, R0, R7, R0 ;  /* 0x0000000700007223 */ /* 0x000fc80000000000 */
[----:B------:R-:W-:-:S04]  /*02c0*/  FFMA R21, R3, R0, RZ ;  /* 0x0000000003157223 */ /* 0x000fc800000000ff */
[----:B------:R-:W-:-:S04]  /*02d0*/  FFMA R2, -R5, R21, R3 ;  /* 0x0000001505027223 */ /* 0x000fc80000000103 */
[----:B------:R-:W-:Y:S01]  /*02e0*/  FFMA R21, R0, R2, R21 ;  /* 0x0000000200157223 */ /* 0x000fe20000000015 */
[----:B-12---:R-:W-:Y:S06]  /*02f0*/  @!P0 BRA `(.L_x_1) ;  /* 0x0000000000108947 */ /* 0x006fec0003800000 */
[----:B------:R-:W-:Y:S02]  /*0300*/  MOV R0, R5 ;  /* 0x0000000500007202 */ /* 0x000fe40000000f00 */
[----:B------:R-:W-:-:S07]  /*0310*/  MOV R28, 0x330 ;  /* 0x00000330001c7802 */ /* 0x000fce0000000f00 */
[----:B-----5:R-:W-:Y:S05]  /*0320*/  CALL.REL.NOINC `($__internal_1_$__cuda_sm3x_div_rn_noftz_f32_slowpath) ;  /* 0x0000002c00307944 */ /* 0x020fea0003c00000 */
[----:B------:R-:W-:-:S07]  /*0330*/  MOV R21, R0 ;  /* 0x0000000000157202 */ /* 0x000fce0000000f00 */
.L_x_1:
[----:B------:R-:W-:Y:S05]  /*0340*/  BSYNC.RECONVERGENT B2 ;  /* 0x0000000000027941 */ /* 0x000fea0003800200 */
.L_x_0:
[----:B------:R-:W0:Y:S01]  /*0350*/  MUFU.RCP R0, R5 ;  /* 0x0000000500007308 */ /* 0x000e220000001000 */
[----:B------:R-:W-:Y:S07]  /*0360*/  BSSY.RECONVERGENT B2, `(.L_x_2) ;  /* 0x000000d000027945 */ /* 0x000fee0003800200 */
[----:B------:R-:W1:Y:S01]  /*0370*/  FCHK P0, R6, R5 ;  /* 0x0000000506007302 */ /* 0x000e620000000000 */
[----:B0-----:R-:W-:-:S04]  /*0380*/  FFMA R3, -R5, R0, 1 ;  /* 0x3f80000005037423 */ /* 0x001fc80000000100 */
[----:B------:R-:W-:-:S04]  /*0390*/  FFMA R7, R0, R3, R0 ;  /* 0x0000000300077223 */ /* 0x000fc80000000000 */
[----:B------:R-:W-:-:S04]  /*03a0*/  FFMA R20, R6, R7, RZ ;  /* 0x0000000706147223 */ /* 0x000fc800000000ff */
[----:B------:R-:W-:-:S04]  /*03b0*/  FFMA R3, -R5, R20, R6 ;  /* 0x0000001405037223 */ /* 0x000fc80000000106 */
[----:B------:R-:W-:Y:S01]  /*03c0*/  FFMA R20, R7, R3, R20 ;  /* 0x0000000307147223 */ /* 0x000fe20000000014 */
[----:B-1----:R-:W-:Y:S06]  /*03d0*/  @!P0 BRA `(.L_x_3) ;  /* 0x0000000000148947 */ /* 0x002fec0003800000 */
[----:B------:R-:W-:Y:S02]  /*03e0*/  MOV R3, R6 ;  /* 0x0000000600037202 */ /* 0x000fe40000000f00 */
[----:B------:R-:W-:Y:S02]  /*03f0*/  MOV R0, R5 ;  /* 0x0000000500007202 */ /* 0x000fe40000000f00 */
[----:B------:R-:W-:-:S07]  /*0400*/  MOV R28, 0x420 ;  /* 0x00000420001c7802 */ /* 0x000fce0000000f00 */
[----:B-----5:R-:W-:Y:S05]  /*0410*/  CALL.REL.NOINC `($__internal_1_$__cuda_sm3x_div_rn_noftz_f32_slowpath) ;  /* 0x0000002800f47944 */ /* 0x020fea0003c00000 */
[----:B------:R-:W-:-:S07]  /*0420*/  MOV R20, R0 ;  /* 0x0000000000147202 */ /* 0x000fce0000000f00 */
.L_x_3:
[----:B------:R-:W-:Y:S05]  /*0430*/  BSYNC.RECONVERGENT B2 ;  /* 0x0000000000027941 */ /* 0x000fea0003800200 */
.L_x_2:
        /* <DEDUP_REMOVED lines=14> */
.L_x_5:
[----:B------:R-:W-:Y:S05]  /*0520*/  BSYNC.RECONVERGENT B2 ;  /* 0x0000000000027941 */ /* 0x000fea0003800200 */
.L_x_4:
[C---:B------:R-:W-:Y:S01]  /*0530*/  FSETP.GE.AND P6, PT, R15.reuse, R20, PT ;  /* 0x000000140f00720b */ /* 0x040fe20003fc6000 */
[----:B------:R-:W-:Y:S01]  /*0540*/  BSSY.RECONVERGENT B2, `(.L_x_6) ;  /* 0x00000de000027945 */ /* 0x000fe20003800200 */
[C---:B------:R-:W-:Y:S01]  /*0550*/  FSETP.GE.AND P1, PT, R20.reuse, R15, PT ;  /* 0x0000000f1400720b */ /* 0x040fe20003f26000 */
[----:B------:R-:W-:Y:S01]  /*0560*/  HFMA2 R5, -RZ, RZ, 0, 0 ;  /* 0x00000000ff057431 */ /* 0x000fe200000001ff */
[-C--:B------:R-:W-:Y:S02]  /*0570*/  FSETP.GE.AND P6, PT, R15, R21.reuse, P6 ;  /* 0x000000150f00720b */ /* 0x080fe400037c6000 */
[----:B------:R-:W-:Y:S02]  /*0580*/  FSETP.LTU.OR P1, PT, R20, R21, !P1 ;  /* 0x000000151400720b */ /* 0x000fe40004f29400 */
[----:B------:R-:W-:-:S04]  /*0590*/  SEL R14, RZ, 0x2, !P6 ;  /* 0x00000002ff0e7807 */ /* 0x000fc80007000000 */
[----:B------:R-:W-:-:S04]  /*05a0*/  SEL R14, R14, 0x1, P1 ;  /* 0x000000010e0e7807 */ /* 0x000fc80000800000 */
[----:B------:R-:W-:-:S04]  /*05b0*/  PRMT R0, R14, 0x9910, RZ ;  /* 0x000099100e007816 */ /* 0x000fc800000000ff */
[----:B------:R-:W-:-:S13]  /*05c0*/  ISETP.NE.AND P0, PT, R0, RZ, PT ;  /* 0x000000ff0000720c */ /* 0x000fda0003f05270 */
[----:B------:R-:W-:Y:S05]  /*05d0*/  @P0 BRA `(.L_x_7) ;  /* 0x0000000c00500947 */ /* 0x000fea0003800000 */
[----:B-----5:R-:W-:Y:S02]  /*05e0*/  ISETP.NE.AND P0, PT, R27, RZ, PT ;  /* 0x000000ff1b00720c */ /* 0x020fe40003f05270 */
[----:B------:R-:W-:-:S11]  /*05f0*/  MOV R13, RZ ;  /* 0x000000ff000d7202 */ /* 0x000fd60000000f00 */
[----:B------:R-:W-:Y:S05]  /*0600*/  @!P0 BRA `(.L_x_8) ;  /* 0x0000000800cc8947 */ /* 0x000fea0003800000 */
[----:B------:R-:W-:Y:S02]  /*0610*/  IADD3 R11, PT, PT, -R27, RZ, RZ ;  /* 0x000000ff1b0b7210 */ /* 0x000fe40007ffe1ff */
[----:B------:R-:W-:Y:S02]  /*0620*/  CS2R R12, SRZ ;  /* 0x00000000000c7805 */ /* 0x000fe4000001ff00 */
[----:B------:R-:W-:-:S07]  /*0630*/  MOV R10, RZ ;  /* 0x000000ff000a7202 */ /* 0x000fce0000000f00 */
.L_x_21:
[----:B0-----:R-:W0:Y:S01]  /*0640*/  LDC.64 R8, c[0x0][0x398] ;  /* 0x0000e600ff087b82 */ /* 0x001e220000000a00 */
[----:B------:R-:W2:Y:S04]  /*0650*/  LDG.E R4, desc[UR6][R16.64] ;  /* 0x0000000610047981 */ /* 0x000ea8000c1e1900 */
[----:B------:R1:W5:Y:S03]  /*0660*/  LDG.E R30, desc[UR6][R16.64+0x4] ;  /* 0x00000406101e7981 */ /* 0x000366000c1e1900 */
[----:B------:R-:W3:Y:S01]  /*0670*/  LDC.64 R6, c[0x0][0x3a0] ;  /* 0x0000e800ff067b82 */ /* 0x000ee20000000a00 */
[----:B0-----:R-:W4:Y:S04]  /*0680*/  LDG.E R8, desc[UR6][R8.64] ;  /* 0x0000000608087981 */ /* 0x001f28000c1e1900 */
[----:B---3--:R-:W4:Y:S01]  /*0690*/  LDG.E R6, desc[UR6][R6.64] ;  /* 0x0000000606067981 */ /* 0x008f22000c1e1900 */
[----:B------:R-:W-:Y:S01]  /*06a0*/  I2FP.F32.U32 R3, R10 ;  /* 0x0000000a00037245 */ /* 0x000fe20000201000 */
[----:B------:R-:W0:Y:S01]  /*06b0*/  MUFU.RCP R5, R24 ;  /* 0x0000001800057308 */ /* 0x000e220000001000 */
[----:B------:R-:W-:Y:S01]  /*06c0*/  IADD3 R11, PT, PT, R11, 0x1, RZ ;  /* 0x000000010b0b7810 */ /* 0x000fe20007ffe0ff */
[----:B------:R-:W-:Y:S01]  /*06d0*/  BSSY.RECONVERGENT B3, `(.L_x_9) ;  /* 0x0000010000037945 */ /* 0x000fe20003800200 */
[----:B0-----:R-:W-:-:S04]  /*06e0*/  FFMA R0, -R24, R5, 1 ;  /* 0x3f80000018007423 */ /* 0x001fc80000000105 */
[----:B------:R-:W-:Y:S01]  /*06f0*/  FFMA R0, R5, R0, R5 ;  /* 0x0000000005007223 */ /* 0x000fe20000000005 */
[----:B------:R-:W-:Y:S01]  /*0700*/  ISETP.NE.AND P2, PT, R11, RZ, PT ;  /* 0x000000ff0b00720c */ /* 0x000fe20003f45270 */
[----:B----4-:R-:W-:-:S04]  /*0710*/  FFMA R3, R3, R6, R8 ;  /* 0x0000000603037223 */ /* 0x010fc80000000008 */
[----:B--2---:R-:W-:-:S04]  /*0720*/  FADD R4, R3, -R4 ;  /* 0x8000000403047221 */ /* 0x004fc80000000000 */
[----:B------:R-:W-:-:S04]  /*0730*/  FMUL R3, R23, R4 ;  /* 0x0000000417037220 */ /* 0x000fc80000400000 */
[----:B------:R-:W0:Y:S01]  /*0740*/  FCHK P0, R3, R24 ;  /* 0x0000001803007302 */ /* 0x000e220000000000 */
[----:B------:R-:W-:-:S04]  /*0750*/  FFMA R5, R3, R0, RZ ;  /* 0x0000000003057223 */ /* 0x000fc800000000ff */
[----:B------:R-:W-:-:S04]  /*0760*/  FFMA R2, -R24, R5, R3 ;  /* 0x0000000518027223 */ /* 0x000fc80000000103 */
[----:B------:R-:W-:Y:S01]  /*0770*/  FFMA R5, R0, R2, R5 ;  /* 0x0000000200057223 */ /* 0x000fe20000000005 */
[----:B01----:R-:W-:Y:S06]  /*0780*/  @!P0 BRA `(.L_x_10) ;  /* 0x0000000000108947 */ /* 0x003fec0003800000 */
[----:B------:R-:W-:Y:S02]  /*0790*/  MOV R0, R24 ;  /* 0x0000001800007202 */ /* 0x000fe40000000f00 */
[----:B------:R-:W-:-:S07]  /*07a0*/  MOV R28, 0x7c0 ;  /* 0x000007c0001c7802 */ /* 0x000fce0000000f00 */
[----:B-----5:R-:W-:Y:S05]  /*07b0*/  CALL.REL.NOINC `($__internal_1_$__cuda_sm3x_div_rn_noftz_f32_slowpath) ;  /* 0x00000028000c7944 */ /* 0x020fea0003c00000 */
[----:B------:R-:W-:-:S07]  /*07c0*/  MOV R5, R0 ;  /* 0x0000000000057202 */ /* 0x000fce0000000f00 */
.L_x_10:
[----:B------:R-:W-:Y:S05]  /*07d0*/  BSYNC.RECONVERGENT B3 ;  /* 0x0000000000037941 */ /* 0x000fea0003800200 */
.L_x_9:
[----:B------:R0:W5:Y:S01]  /*07e0*/  LDG.E R9, desc[UR6][R16.64+0x8] ;  /* 0x0000080610097981 */ /* 0x000162000c1e1900 */
[----:B------:R-:W1:Y:S01]  /*07f0*/  MUFU.RCP R3, R24 ;  /* 0x0000001800037308 */ /* 0x000e620000001000 */
[----:B------:R-:W-:Y:S01]  /*0800*/  FMUL R7, R22, R4 ;  /* 0x0000000416077220 */ /* 0x000fe20000400000 */
[----:B------:R-:W-:Y:S01]  /*0810*/  BSSY.RECONVERGENT B3, `(.L_x_11) ;  /* 0x000000d000037945 */ /* 0x000fe20003800200 */
[----:B-----5:R-:W-:-:S05]  /*0820*/  FADD R30, R30, R5 ;  /* 0x000000051e1e7221 */ /* 0x020fca0000000000 */
[----:B------:R-:W2:Y:S01]  /*0830*/  FCHK P0, R7, R24 ;  /* 0x0000001807007302 */ /* 0x000ea20000000000 */
[----:B-1----:R-:W-:-:S04]  /*0840*/  FFMA R0, -R24, R3, 1 ;  /* 0x3f80000018007423 */ /* 0x002fc80000000103 */
[----:B------:R-:W-:-:S04]  /*0850*/  FFMA R0, R3, R0, R3 ;  /* 0x0000000003007223 */ /* 0x000fc80000000003 */
[----:B------:R-:W-:-:S04]  /*0860*/  FFMA R3, R0, R7, RZ ;  /* 0x0000000700037223 */ /* 0x000fc800000000ff */
[----:B------:R-:W-:-:S04]  /*0870*/  FFMA R2, -R24, R3, R7 ;  /* 0x0000000318027223 */ /* 0x000fc80000000107 */
[----:B------:R-:W-:Y:S01]  /*0880*/  FFMA R0, R0, R2, R3 ;  /* 0x0000000200007223 */ /* 0x000fe20000000003 */
[----:B0-2---:R-:W-:Y:S06]  /*0890*/  @!P0 BRA `(.L_x_12) ;  /* 0x0000000000108947 */ /* 0x005fec0003800000 */
[----:B------:R-:W-:Y:S02]  /*08a0*/  MOV R3, R7 ;  /* 0x0000000700037202 */ /* 0x000fe40000000f00 */
[----:B------:R-:W-:Y:S02]  /*08b0*/  MOV R0, R24 ;  /* 0x0000001800007202 */ /* 0x000fe40000000f00 */
[----:B------:R-:W-:-:S07]  /*08c0*/  MOV R28, 0x8e0 ;  /* 0x000008e0001c7802 */ /* 0x000fce0000000f00 */
[----:B------:R-:W-:Y:S05]  /*08d0*/  CALL.REL.NOINC `($__internal_1_$__cuda_sm3x_div_rn_noftz_f32_slowpath) ;  /* 0x0000002400c47944 */ /* 0x000fea0003c00000 */
.L_x_12:
[----:B------:R-:W-:Y:S05]  /*08e0*/  BSYNC.RECONVERGENT B3 ;  /* 0x0000000000037941 */ /* 0x000fea0003800200 */
.L_x_11:
[----:B------:R-:W0:Y:S08]  /*08f0*/  LDC.64 R4, c[0x0][0x3a0] ;  /* 0x0000e800ff047b82 */ /* 0x000e300000000a00 */
[----:B------:R-:W1:Y:S01]  /*0900*/  LDC.64 R2, c[0x0][0x398] ;  /* 0x0000e600ff027b82 */ /* 0x000e620000000a00 */
[----:B0-----:R-:W2:Y:S04]  /*0910*/  LDG.E R8, desc[UR6][R4.64+0x4] ;  /* 0x0000040604087981 */ /* 0x001ea8000c1e1900 */
[----:B-1----:R-:W3:Y:S01]  /*0920*/  LDG.E R31, desc[UR6][R2.64+0x4] ;  /* 0x00000406021f7981 */ /* 0x002ee2000c1e1900 */
[----:B------:R-:W-:Y:S01]  /*0930*/  BSSY.RECONVERGENT B3, `(.L_x_13) ;  /* 0x000000e000037945 */ /* 0x000fe20003800200 */
[----:B------:R-:W-:Y:S01]  /*0940*/  FADD R9, R9, R0 ;  /* 0x0000000009097221 */ /* 0x000fe20000000000 */
[----:B--2---:R-:W0:Y:S01]  /*0950*/  MUFU.RCP R7, R8 ;  /* 0x0000000800077308 */ /* 0x004e220000001000 */
[----:B---3--:R-:W-:-:S07]  /*0960*/  FADD R3, R30, -R31 ;  /* 0x8000001f1e037221 */ /* 0x008fce0000000000 */
        /* <DEDUP_REMOVED lines=8> */
[----:B------:R-:W-:-:S07]  /*09f0*/  MOV R28, 0xa10 ;  /* 0x00000a10001c7802 */ /* 0x000fce0000000f00 */
[----:B------:R-:W-:Y:S05]  /*0a00*/  CALL.REL.NOINC `($__internal_1_$__cuda_sm3x_div_rn_noftz_f32_slowpath) ;  /* 0x0000002400787944 */ /* 0x000fea0003c00000 */
.L_x_14:
[----:B------:R-:W-:Y:S05]  /*0a10*/  BSYNC.RECONVERGENT B3 ;  /* 0x0000000000037941 */ /* 0x000fea0003800200 */
.L_x_13:
[----:B------:R-:W0:Y:S08]  /*0a20*/  LDC.64 R28, c[0x0][0x3a0] ;  /* 0x0000e800ff1c7b82 */ /* 0x000e300000000a00 */
[----:B------:R-:W1:Y:S01]  /*0a30*/  LDC.64 R2, c[0x0][0x398] ;  /* 0x0000e600ff027b82 */ /* 0x000e620000000a00 */
[----:B0-----:R-:W2:Y:S04]  /*0a40*/  LDG.E R7, desc[UR6][R28.64+0x8] ;  /* 0x000008061c077981 */ /* 0x001ea8000c1e1900 */
[----:B-1----:R-:W3:Y:S01]  /*0a50*/  LDG.E R6, desc[UR6][R2.64+0x8] ;  /* 0x0000080602067981 */ /* 0x002ee2000c1e1900 */
[----:B------:R3:W-:Y:S01]  /*0a60*/  F2I.FLOOR.NTZ R5, R0 ;  /* 0x0000000000057305 */ /* 0x0007e20000207100 */
[----:B------:R-:W-:Y:S07]  /*0a70*/  BSSY.RECONVERGENT B3, `(.L_x_15) ;  /* 0x000000f000037945 */ /* 0x000fee0003800200 */
        /* <DEDUP_REMOVED lines=12> */
[----:B------:R-:W-:Y:S05]  /*0b40*/  CALL.REL.NOINC `($__internal_1_$__cuda_sm3x_div_rn_noftz_f32_slowpath) ;  /* 0x0000002400287944 */ /* 0x000fea0003c00000 */
[----:B------:R-:W-:-:S07]  /*0b50*/  MOV R4, R0 ;  /* 0x0000000000047202 */ /* 0x000fce0000000f00 */
.L_x_16:
[----:B------:R-:W-:Y:S05]  /*0b60*/  BSYNC.RECONVERGENT B3 ;  /* 0x0000000000037941 */ /* 0x000fea0003800200 */
.L_x_15:
[----:B------:R-:W0:Y:S01]  /*0b70*/  MUFU.RCP R3, R8 ;  /* 0x0000000800037308 */ /* 0x000e220000001000 */
[----:B------:R-:W-:Y:S01]  /*0b80*/  I2FP.F32.S32 R0, R5 ;  /* 0x0000000500007245 */ /* 0x000fe20000201400 */
[----:B------:R-:W-:Y:S04]  /*0b90*/  BSSY.RECONVERGENT B3, `(.L_x_17) ;  /* 0x0000011000037945 */ /* 0x000fe80003800200 */
[----:B------:R-:W-:Y:S02]  /*0ba0*/  FFMA R31, R8, R0, R31 ;  /* 0x00000000081f7223 */ /* 0x000fe4000000001f */
[----:B------:R-:W1:Y:S02]  /*0bb0*/  F2I.FLOOR.NTZ R4, R4 ;  /* 0x0000000400047305 */ /* 0x000e640000207100 */
[----:B------:R-:W-:-:S06]  /*0bc0*/  FADD R29, R30, -R31 ;  /* 0x8000001f1e1d7221 */ /* 0x000fcc0000000000 */
[----:B------:R-:W2:Y:S01]  /*0bd0*/  FCHK P0, R29, R8 ;  /* 0x000000081d007302 */ /* 0x000ea20000000000 */
[----:B0-----:R-:W-:-:S04]  /*0be0*/  FFMA R0, -R8, R3, 1 ;  /* 0x3f80000008007423 */ /* 0x001fc80000000103 */
[----:B------:R-:W-:Y:S01]  /*0bf0*/  FFMA R31, R3, R0, R3 ;  /* 0x00000000031f7223 */ /* 0x000fe20000000003 */
[----:B-1----:R-:W-:-:S03]  /*0c00*/  IADD3 R30, PT, PT, R4, 0x1, RZ ;  /* 0x00000001041e7810 */ /* 0x002fc60007ffe0ff */
[----:B------:R-:W-:-:S04]  /*0c10*/  FFMA R0, R31, R29, RZ ;  /* 0x0000001d1f007223 */ /* 0x000fc800000000ff */
[----:B------:R-:W-:-:S04]  /*0c20*/  FFMA R3, -R8, R0, R29 ;  /* 0x0000000008037223 */ /* 0x000fc8000000011d */
[----:B------:R-:W-:Y:S01]  /*0c30*/  FFMA R31, R31, R3, R0 ;  /* 0x000000031f1f7223 */ /* 0x000fe20000000000 */
[----:B--2---:R-:W-:Y:S06]  /*0c40*/  @!P0 BRA `(.L_x_18) ;  /* 0x0000000000148947 */ /* 0x004fec0003800000 */
[----:B------:R-:W-:Y:S02]  /*0c50*/  MOV R3, R29 ;  /* 0x0000001d00037202 */ /* 0x000fe40000000f00 */
[----:B------:R-:W-:Y:S02]  /*0c60*/  MOV R0, R8 ;  /* 0x0000000800007202 */ /* 0x000fe40000000f00 */
[----:B------:R-:W-:-:S07]  /*0c70*/  MOV R28, 0xc90 ;  /* 0x00000c90001c7802 */ /* 0x000fce0000000f00 */
[----:B------:R-:W-:Y:S05]  /*0c80*/  CALL.REL.NOINC `($__internal_1_$__cuda_sm3x_div_rn_noftz_f32_slowpath) ;  /* 0x0000002000d87944 */ /* 0x000fea0003c00000 */
[----:B------:R-:W-:-:S07]  /*0c90*/  MOV R31, R0 ;  /* 0x00000000001f7202 */ /* 0x000fce0000000f00 */
.L_x_18:
[----:B------:R-:W-:Y:S05]  /*0ca0*/  BSYNC.RECONVERGENT B3 ;  /* 0x0000000000037941 */ /* 0x000fea0003800200 */
.L_x_17:
[----:B------:R-:W0:Y:S01]  /*0cb0*/  MUFU.RCP R2, R7 ;  /* 0x0000000700027308 */ /* 0x000e220000001000 */
[----:B------:R-:W-:Y:S01]  /*0cc0*/  I2FP.F32.S32 R0, R4 ;  /* 0x0000000400007245 */ /* 0x000fe20000201400 */
[----:B------:R-:W-:Y:S04]  /*0cd0*/  BSSY.RECONVERGENT B3, `(.L_x_19) ;  /* 0x000000e000037945 */ /* 0x000fe80003800200 */
[----:B------:R-:W-:-:S04]  /*0ce0*/  FFMA R0, R7, R0, R6 ;  /* 0x0000000007007223 */ /* 0x000fc80000000006 */
[----:B------:R-:W-:-:S04]  /*0cf0*/  FADD R6, R9, -R0 ;  /* 0x8000000009067221 */ /* 0x000fc80000000000 */
        /* <DEDUP_REMOVED lines=11> */
.L_x_20:
[----:B------:R-:W-:Y:S05]  /*0db0*/  BSYNC.RECONVERGENT B3 ;  /* 0x0000000000037941 */ /* 0x000fea0003800200 */
.L_x_19:
[----:B------:R-:W-:Y:S02]  /*0dc0*/  ISETP.GE.U32.AND P0, PT, R4, R25, PT ;  /* 0x000000190400720c */ /* 0x000fe40003f06070 */
[C---:B------:R-:W-:Y:S02]  /*0dd0*/  LOP3.LUT R2, R5.reuse, R4, RZ, 0xfc, !PT ;  /* 0x0000000405027212 */ /* 0x040fe400078efcff */
[----:B------:R-:W-:-:S04]  /*0de0*/  ISETP.GE.U32.OR P0, PT, R5, R26, P0 ;  /* 0x0000001a0500720c */ /* 0x000fc80000706470 */
[----:B------:R-:W-:-:S13]  /*0df0*/  ISETP.LT.OR P4, PT, R2, RZ, P0 ;  /* 0x000000ff0200720c */ /* 0x000fda0000781670 */
[----:B------:R-:W0:Y:S01]  /*0e00*/  @!P4 LDC.64 R2, c[0x0][0x390] ;  /* 0x0000e400ff02cb82 */ /* 0x000e220000000a00 */
[----:B------:R-:W-:-:S05]  /*0e10*/  @!P4 IADD3 R6, PT, PT, R5, R12, RZ ;  /* 0x0000000c0506c210 */ /* 0x000fca0007ffe0ff */
[----:B------:R-:W-:-:S04]  /*0e20*/  @!P4 IMAD R7, R25, R6, R4 ;  /* 0x000000061907c224 */ /* 0x000fc800078e0204 */
[----:B0-----:R-:W-:-:S06]  /*0e30*/  @!P4 IMAD.WIDE.U32 R6, R7, 0x4, R2 ;  /* 0x000000040706c825 */ /* 0x001fcc00078e0002 */
[----:B------:R0:W2:Y:S01]  /*0e40*/  @!P4 LDG.E R6, desc[UR6][R6.64] ;  /* 0x000000060606c981 */ /* 0x0000a2000c1e1900 */
[----:B------:R-:W-:Y:S01]  /*0e50*/  IADD3 R3, PT, PT, R5, 0x1, RZ ;  /* 0x0000000105037810 */ /* 0x000fe20007ffe0ff */
[----:B------:R-:W-:-:S03]  /*0e60*/  @!P4 FADD R9, -R31, 1 ;  /* 0x3f8000001f09c421 */ /* 0x000fc60000000100 */
[----:B------:R-:W-:-:S04]  /*0e70*/  ISETP.GE.U32.AND P0, PT, R3, R26, PT ;  /* 0x0000001a0300720c */ /* 0x000fc80003f06070 */
[----:B------:R-:W-:-:S04]  /*0e80*/  ISETP.GT.AND P0, PT, R5, -0x2, !P0 ;  /* 0xfffffffe0500780c */ /* 0x000fc80004704270 */
[----:B------:R-:W-:-:S04]  /*0e90*/  ISETP.LT.OR P3, PT, R4, RZ, !P0 ;  /* 0x000000ff0400720c */ /* 0x000fc80004761670 */
[----:B------:R-:W-:-:S13]  /*0ea0*/  ISETP.GE.U32.OR P3, PT, R4, R25, P3 ;  /* 0x000000190400720c */ /* 0x000fda0001f66470 */
[----:B------:R-:W1:Y:S01]  /*0eb0*/  @!P3 LDC.64 R2, c[0x0][0x390] ;  /* 0x0000e400ff02bb82 */ /* 0x000e620000000a00 */
[----:B------:R-:W-:-:S05]  /*0ec0*/  @!P3 IADD3 R8, PT, PT, R5, R12, RZ ;  /* 0x0000000c0508b210 */ /* 0x000fca0007ffe0ff */
[----:B------:R-:W-:-:S05]  /*0ed0*/  @!P3 IMAD R29, R25, R8, R25 ;  /* 0x00000008191db224 */ /* 0x000fca00078e0219 */
[----:B0-----:R-:W-:Y:S01]  /*0ee0*/  @!P3 IADD3 R7, PT, PT, R4, R29, RZ ;  /* 0x0000001d0407b210 */ /* 0x001fe20007ffe0ff */
[----:B--2---:R-:W-:Y:S01]  /*0ef0*/  @!P4 FMUL R8, R6, R9 ;  /* 0x000000090608c220 */ /* 0x004fe20000400000 */
[----:B------:R-:W-:-:S04]  /*0f00*/  @!P4 FADD R6, -R0, 1 ;  /* 0x3f8000000006c421 */ /* 0x000fc80000000100 */
[----:B------:R-:W-:Y:S01]  /*0f10*/  @!P4 FFMA R13, R8, R6, R13 ;  /* 0x00000006080dc223 */ /* 0x000fe2000000000d */
[----:B-1----:R-:W-:-:S04]  /*0f20*/  @!P3 IMAD.WIDE.U32 R6, R7, 0x4, R2 ;  /* 0x000000040706b825 */ /* 0x002fc800078e0002 */
[----:B------:R0:W-:Y:S04]  /*0f30*/  @!P4 STG.E desc[UR6][R18.64], R13 ;  /* 0x0000000d1200c986 */ /* 0x0001e8000c101906 */
[----:B------:R-:W2:Y:S01]  /*0f40*/  @!P3 LDG.E R6, desc[UR6][R6.64] ;  /* 0x000000060606b981 */ /* 0x000ea2000c1e1900 */
[----:B------:R-:W-:Y:S01]  /*0f50*/  ISETP.GE.AND P4, PT, R4, -0x1, PT ;  /* 0xffffffff0400780c */ /* 0x000fe20003f86270 */
[----:B------:R-:W-:-:S03]  /*0f60*/  @!P3 FADD R28, -R0, 1 ;  /* 0x3f800000001cb421 */ /* 0x000fc60000000100 */
[----:B------:R-:W-:-:S04]  /*0f70*/  ISETP.LT.OR P4, PT, R5, RZ, !P4 ;  /* 0x000000ff0500720c */ /* 0x000fc80006781670 */
[----:B------:R-:W-:-:S04]  /*0f80*/  ISETP.GE.U32.OR P4, PT, R5, R26, P4 ;  /* 0x0000001a0500720c */ /* 0x000fc80002786470 */
[----:B------:R-:W-:-:S13]  /*0f90*/  ISETP.GE.U32.OR P4, PT, R30, R25, P4 ;  /* 0x000000191e00720c */ /* 0x000fda0002786470 */
[----:B------:R-:W1:Y:S01]  /*0fa0*/  @!P4 LDC.64 R2, c[0x0][0x390] ;  /* 0x0000e400ff02cb82 */ /* 0x000e620000000a00 */
[----:B------:R-:W-:-:S05]  /*0fb0*/  @!P4 IADD3 R9, PT, PT, R5, R12, RZ ;  /* 0x0000000c0509c210 */ /* 0x000fca0007ffe0ff */
[----:B------:R-:W-:-:S04]  /*0fc0*/  @!P4 IMAD R9, R25, R9, R30 ;  /* 0x000000091909c224 */ /* 0x000fc800078e021e */
[----:B-1----:R-:W-:-:S04]  /*0fd0*/  @!P4 IMAD.WIDE.U32 R2, R9, 0x4, R2 ;  /* 0x000000040902c825 */ /* 0x002fc800078e0002 */
[----:B--2---:R-:W-:-:S04]  /*0fe0*/  @!P3 FMUL R8, R6, R31 ;  /* 0x0000001f0608b220 */ /* 0x004fc80000400000 */
[----:B0-----:R-:W-:-:S05]  /*0ff0*/  @!P3 FFMA R13, R28, R8, R13 ;  /* 0x000000081c0db223 */ /* 0x001fca000000000d */
[----:B------:R0:W-:Y:S04]  /*1000*/  @!P3 STG.E desc[UR6][R18.64], R13 ;  /* 0x0000000d1200b986 */ /* 0x0001e8000c101906 */
[----:B------:R-:W2:Y:S01]  /*1010*/  @!P4 LDG.E R2, desc[UR6][R2.64] ;  /* 0x000000060202c981 */ /* 0x000ea2000c1e1900 */
[----:B------:R-:W-:Y:S01]  /*1020*/  ISETP.LT.OR P0, PT, R4, -0x1, !P0 ;  /* 0xffffffff0400780c */ /* 0x000fe20004701670 */
[----:B------:R-:W-:-:S03]  /*1030*/  @!P4 FADD R9, -R31, 1 ;  /* 0x3f8000001f09c421 */ /* 0x000fc60000000100 */
[----:B------:R-:W-:-:S13]  /*1040*/  ISETP.GE.U32.OR P0, PT, R30, R25, P0 ;  /* 0x000000191e00720c */ /* 0x000fda0000706470 */
[----:B------:R-:W1:Y:S01]  /*1050*/  @!P0 LDC.64 R6, c[0x0][0x390] ;  /* 0x0000e400ff068b82 */ /* 0x000e620000000a00 */
[----:B------:R-:W-:-:S05]  /*1060*/  @!P0 IADD3 R4, PT, PT, R5, R12, RZ ;  /* 0x0000000c05048210 */ /* 0x000fca0007ffe0ff */
[----:B------:R-:W-:-:S05]  /*1070*/  @!P0 IMAD R5, R25, R4, R25 ;  /* 0x0000000419058224 */ /* 0x000fca00078e0219 */
[----:B------:R-:W-:-:S05]  /*1080*/  @!P0 IADD3 R5, PT, PT, R30, R5, RZ ;  /* 0x000000051e058210 */ /* 0x000fca0007ffe0ff */
[----:B-1----:R-:W-:-:S04]  /*1090*/  @!P0 IMAD.WIDE.U32 R6, R5, 0x4, R6 ;  /* 0x0000000405068825 */ /* 0x002fc800078e0006 */
[----:B--2---:R-:W-:-:S04]  /*10a0*/  @!P4 FMUL R4, R9, R2 ;  /* 0x000000020904c220 */ /* 0x004fc80000400000 */
[----:B0-----:R-:W-:-:S05]  /*10b0*/  @!P4 FFMA R13, R4, R0, R13 ;  /* 0x00000000040dc223 */ /* 0x001fca000000000d */
[----:B------:R0:W-:Y:S04]  /*10c0*/  @!P4 STG.E desc[UR6][R18.64], R13 ;  /* 0x0000000d1200c986 */ /* 0x0001e8000c101906 */
[----:B------:R-:W2:Y:S01]  /*10d0*/  @!P0 LDG.E R6, desc[UR6][R6.64] ;  /* 0x0000000606068981 */ /* 0x000ea2000c1e1900 */
[----:B------:R-:W-:Y:S02]  /*10e0*/  IADD3 R10, PT, PT, R10, 0x1, RZ ;  /* 0x000000010a0a7810 */ /* 0x000fe40007ffe0ff */
[----:B------:R-:W-:Y:S01]  /*10f0*/  IADD3 R12, PT, PT, R26, R12, RZ ;  /* 0x0000000c1a0c7210 */ /* 0x000fe20007ffe0ff */
[----:B--2---:R-:W-:-:S04]  /*1100*/  @!P0 FMUL R2, R6, R31 ;  /* 0x0000001f06028220 */ /* 0x004fc80000400000 */
[----:B0-----:R-:W-:-:S05]  /*1110*/  @!P0 FFMA R13, R2, R0, R13 ;  /* 0x00000000020d8223 */ /* 0x001fca000000000d */
[----:B------:R0:W-:Y:S01]  /*1120*/  @!P0 STG.E desc[UR6][R18.64], R13 ;  /* 0x0000000d12008986 */ /* 0x0001e2000c101906 */
[----:B------:R-:W-:Y:S05]  /*1130*/  @P2 BRA `(.L_x_21) ;  /* 0xfffffff400402947 */ /* 0x000fea000383ffff */
.L_x_8:
[----:B------:R-:W-:Y:S01]  /*1140*/  IADD3 R2, PT, PT, R21, -0xd000000, RZ ;  /* 0xf300000015027810 */ /* 0x000fe20007ffe0ff */
[----:B------:R1:W2:Y:S01]  /*1150*/  MUFU.RSQ R0, R21 ;  /* 0x0000001500007308 */ /* 0x0002a20000001400 */
[----:B------:R-:W-:Y:S02]  /*1160*/  BSSY.RECONVERGENT B0, `(.L_x_22) ;  /* 0x000000b000007945 */ /* 0x000fe40003800200 */
[----:B------:R-:W-:-:S13]  /*1170*/  ISETP.GT.U32.AND P0, PT, R2, 0x727fffff, PT ;  /* 0x727fffff0200780c */ /* 0x000fda0003f04070 */
[----:B-1----:R-:W-:Y:S05]  /*1180*/  @!P0 BRA `(.L_x_23) ;  /* 0x0000000000108947 */ /* 0x002fea0003800000 */
[----:B------:R-:W-:-:S07]  /*1190*/  MOV R6, 0x11b0 ;  /* 0x000011b000067802 */ /* 0x000fce0000000f00 */
[----:B0-2---:R-:W-:Y:S05]  /*11a0*/  CALL.REL.NOINC `($__internal_0_$__cuda_sm20_sqrt_rn_f32_slowpath) ;  /* 0x0000001c00387944 */ /* 0x005fea0003c00000 */
[----:B------:R-:W-:Y:S01]  /*11b0*/  MOV R2, R0 ;  /* 0x0000000000027202 */ /* 0x000fe20000000f00 */
[----:B------:R-:W-:Y:S06]  /*11c0*/  BRA `(.L_x_24) ;  /* 0x0000000000107947 */ /* 0x000fec0003800000 */
.L_x_23:
[C---:B--2---:R-:W-:Y:S01]  /*11d0*/  FMUL.FTZ R2, R0.reuse, R21 ;  /* 0x0000001500027220 */ /* 0x044fe20000410000 */
[----:B------:R-:W-:-:S03]  /*11e0*/  FMUL.FTZ R0, R0, 0.5 ;  /* 0x3f00000000007820 */ /* 0x000fc60000410000 */
[----:B------:R-:W-:-:S04]  /*11f0*/  FFMA R21, -R2, R2, R21 ;  /* 0x0000000202157223 */ /* 0x000fc80000000115 */
[----:B------:R-:W-:-:S07]  /*1200*/  FFMA R2, R21, R0, R2 ;  /* 0x0000000015027223 */ /* 0x000fce0000000002 */
.L_x_24:
[----:B------:R-:W-:Y:S05]  /*1210*/  BSYNC.RECONVERGENT B0 ;  /* 0x0000000000007941 */ /* 0x000fea0003800200 */
.L_x_22:
[----:B------:R-:W1:Y:S01]  /*1220*/  MUFU.RCP R3, R2 ;  /* 0x0000000200037308 */ /* 0x000e620000001000 */
[----:B------:R-:W-:Y:S07]  /*1230*/  BSSY.RECONVERGENT B3, `(.L_x_25) ;  /* 0x000000c000037945 */ /* 0x000fee0003800200 */
[----:B------:R-:W2:Y:S01]  /*1240*/  FCHK P0, R13, R2 ;  /* 0x000000020d007302 */ /* 0x000ea20000000000 */
[----:B-1----:R-:W-:-:S04]  /*1250*/  FFMA R0, R3, -R2, 1 ;  /* 0x3f80000003007423 */ /* 0x002fc80000000802 */
[----:B------:R-:W-:-:S04]  /*1260*/  FFMA R0, R3, R0, R3 ;  /* 0x0000000003007223 */ /* 0x000fc80000000003 */
[----:B------:R-:W-:-:S04]  /*1270*/  FFMA R4, R0, R13, RZ ;  /* 0x0000000d00047223 */ /* 0x000fc800000000ff */
[----:B------:R-:W-:-:S04]  /*1280*/  FFMA R3, R4, -R2, R13 ;  /* 0x8000000204037223 */ /* 0x000fc8000000000d */
[----:B------:R-:W-:Y:S01]  /*1290*/  FFMA R0, R0, R3, R4 ;  /* 0x0000000300007223 */ /* 0x000fe20000000004 */
[----:B--2---:R-:W-:Y:S06]  /*12a0*/  @!P0 BRA `(.L_x_26) ;  /* 0x0000000000108947 */ /* 0x004fec0003800000 */
[----:B------:R-:W-:Y:S02]  /*12b0*/  MOV R3, R13 ;  /* 0x0000000d00037202 */ /* 0x000fe40000000f00 */
[----:B------:R-:W-:Y:S02]  /*12c0*/  MOV R0, R2 ;  /* 0x0000000200007202 */ /* 0x000fe40000000f00 */
[----:B------:R-:W-:-:S07]  /*12d0*/  MOV R28, 0x12f0 ;  /* 0x000012f0001c7802 */ /* 0x000fce0000000f00 */
[----:B0-----:R-:W-:Y:S05]  /*12e0*/  CALL.REL.NOINC `($__internal_1_$__cuda_sm3x_div_rn_noftz_f32_slowpath) ;  /* 0x0000001c00407944 */ /* 0x001fea0003c00000 */
.L_x_26:
[----:B------:R-:W-:Y:S05]  /*12f0*/  BSYNC.RECONVERGENT B3 ;  /* 0x0000000000037941 */ /* 0x000fea0003800200 */
.L_x_25:
[----:B------:R1:W-:Y:S01]  /*1300*/  STG.E desc[UR6][R18.64], R0 ;  /* 0x0000000012007986 */ /* 0x0003e2000c101906 */
[----:B------:R-:W-:-:S07]  /*1310*/  MOV R5, R0 ;  /* 0x0000000000057202 */ /* 0x000fce0000000f00 */
.L_x_7:
[----:B------:R-:W-:Y:S05]  /*1320*/  BSYNC.RECONVERGENT B2 ;  /* 0x0000000000027941 */ /* 0x000fea0003800200 */
.L_x_6:
[----:B------:R-:W-:Y:S04]  /*1330*/  BSSY.RECONVERGENT B2, `(.L_x_27) ;  /* 0x00000d6000027945 */ /* 0x000fe80003800200 */
[----:B------:R-:W-:Y:S05]  /*1340*/  @P1 BRA `(.L_x_28) ;  /* 0x0000000c00501947 */ /* 0x000fea0003800000 */
[----:B-----5:R-:W-:-:S13]  /*1350*/  ISETP.NE.AND P0, PT, R26, RZ, PT ;  /* 0x000000ff1a00720c */ /* 0x020fda0003f05270 */
[----:B------:R-:W-:Y:S05]  /*1360*/  @!P0 BRA `(.L_x_29) ;  /* 0x0000000800cc8947 */ /* 0x000fea0003800000 */
[----:B------:R-:W-:Y:S01]  /*1370*/  HFMA2 R21, -RZ, RZ, 0, 0 ;  /* 0x00000000ff157431 */ /* 0x000fe200000001ff */
[----:B------:R-:W-:-:S07]  /*1380*/  IADD3 R30, PT, PT, -R26, RZ, RZ ;  /* 0x000000ff1a1e7210 */ /* 0x000fce0007ffe1ff */
.L_x_44:
[----:B------:R-:W2:Y:S01]  /*1390*/  LDC.64 R8, c[0x0][0x398] ;  /* 0x0000e600ff087b82 */ /* 0x000ea20000000a00 */
[----:B-1----:R-:W3:Y:S04]  /*13a0*/  LDG.E R0, desc[UR6][R16.64+0x4] ;  /* 0x0000040610007981 */ /* 0x002ee8000c1e1900 */
[----:B------:R1:W5:Y:S03]  /*13b0*/  LDG.E R4, desc[UR6][R16.64] ;  /* 0x0000000610047981 */ /* 0x000366000c1e1900 */
[----:B------:R-:W4:Y:S01]  /*13c0*/  LDC.64 R10, c[0x0][0x3a0] ;  /* 0x0000e800ff0a7b82 */ /* 0x000f220000000a00 */
[----:B--2---:R-:W2:Y:S04]  /*13d0*/  LDG.E R8, desc[UR6][R8.64+0x4] ;  /* 0x0000040608087981 */ /* 0x004ea8000c1e1900 */
[----:B----4-:R-:W2:Y:S01]  /*13e0*/  LDG.E R10, desc[UR6][R10.64+0x4] ;  /* 0x000004060a0a7981 */ /* 0x010ea2000c1e1900 */
[----:B------:R-:W-:Y:S01]  /*13f0*/  I2FP.F32.U32 R3, R21 ;  /* 0x0000001500037245 */ /* 0x000fe20000201000 */
[----:B0-----:R-:W0:Y:S01]  /*1400*/  MUFU.RCP R2, R23 ;  /* 0x0000001700027308 */ /* 0x001e220000001000 */
[----:B------:R-:W-:Y:S01]  /*1410*/  IADD3 R30, PT, PT, R30, 0x1, RZ ;  /* 0x000000011e1e7810 */ /* 0x000fe20007ffe0ff */
[----:B------:R-:W-:Y:S01]  /*1420*/  BSSY.RECONVERGENT B3, `(.L_x_30) ;  /* 0x0000010000037945 */ /* 0x000fe20003800200 */
[----:B0-----:R-:W-:-:S04]  /*1430*/  FFMA R13, -R23, R2, 1 ;  /* 0x3f800000170d7423 */ /* 0x001fc80000000102 */
[----:B------:R-:W-:Y:S01]  /*1440*/  FFMA R2, R2, R13, R2 ;  /* 0x0000000d02027223 */ /* 0x000fe20000000002 */
[----:B------:R-:W-:Y:S01]  /*1450*/  ISETP.NE.AND P2, PT, R30, RZ, PT ;  /* 0x000000ff1e00720c */ /* 0x000fe20003f45270 */
[----:B--2---:R-:W-:-:S04]  /*1460*/  FFMA R3, R3, R10, R8 ;  /* 0x0000000a03037223 */ /* 0x004fc80000000008 */
[----:B---3--:R-:W-:-:S04]  /*1470*/  FADD R7, R3, -R0 ;  /* 0x8000000003077221 */ /* 0x008fc80000000000 */
        /* <DEDUP_REMOVED lines=10> */
.L_x_31:
[----:B------:R-:W-:Y:S05]  /*1520*/  BSYNC.RECONVERGENT B3 ;  /* 0x0000000000037941 */ /* 0x000fea0003800200 */
.L_x_30:
        /* <DEDUP_REMOVED lines=16> */
.L_x_33:
[----:B------:R-:W-:Y:S05]  /*1630*/  BSYNC.RECONVERGENT B3 ;  /* 0x0000000000037941 */ /* 0x000fea0003800200 */
.L_x_32:
        /* <DEDUP_REMOVED lines=18> */
[----:B------:R-:W-:-:S07]  /*1760*/  MOV R9, R0 ;  /* 0x0000000000097202 */ /* 0x000fce0000000f00 */
.L_x_35:
[----:B------:R-:W-:Y:S05]  /*1770*/  BSYNC.RECONVERGENT B3 ;  /* 0x0000000000037941 */ /* 0x000fea0003800200 */
.L_x_34:
[----:B------:R-:W0:Y:S08]  /*1780*/  LDC.64 R28, c[0x0][0x3a0] ;  /* 0x0000e800ff1c7b82 */ /* 0x000e300000000a00 */
[----:B------:R-:W1:Y:S01]  /*1790*/  LDC.64 R2, c[0x0][0x398] ;  /* 0x0000e600ff027b82 */ /* 0x000e620000000a00 */
[----:B0-----:R-:W2:Y:S04]  /*17a0*/  LDG.E R11, desc[UR6][R28.64+0x8] ;  /* 0x000008061c0b7981 */ /* 0x001ea8000c1e1900 */
[----:B-1----:R-:W3:Y:S01]  /*17b0*/  LDG.E R12, desc[UR6][R2.64+0x8] ;  /* 0x00000806020c7981 */ /* 0x002ee2000c1e1900 */
[----:B------:R-:W-:Y:S01]  /*17c0*/  F2I.FLOOR.NTZ R9, R9 ;  /* 0x0000000900097305 */ /* 0x000fe20000207100 */
[----:B------:R-:W-:Y:S07]  /*17d0*/  BSSY.RECONVERGENT B3, `(.L_x_36) ;  /* 0x0000010000037945 */ /* 0x000fee0003800200 */
[----:B--2---:R-:W0:Y:S01]  /*17e0*/  MUFU.RCP R6, R11 ;  /* 0x0000000b00067308 */ /* 0x004e220000001000 */
[----:B---3--:R-:W-:-:S07]  /*17f0*/  FADD R0, R8, -R12 ;  /* 0x8000000c08007221 */ /* 0x008fce0000000000 */
[----:B------:R-:W1:Y:S01]  /*1800*/  FCHK P0, R0, R11 ;  /* 0x0000000b00007302 */ /* 0x000e620000000000 */
[----:B0-----:R-:W-:-:S04]  /*1810*/  FFMA R7, -R11, R6, 1 ;  /* 0x3f8000000b077423 */ /* 0x001fc80000000106 */
[----:B------:R-:W-:Y:S01]  /*1820*/  FFMA R31, R6, R7, R6 ;  /* 0x00000007061f7223 */ /* 0x000fe20000000006 */
[----:B------:R-:W-:-:S03]  /*1830*/  IADD3 R7, PT, PT, R9, 0x1, RZ ;  /* 0x0000000109077810 */ /* 0x000fc60007ffe0ff */
        /* <DEDUP_REMOVED lines=9> */
.L_x_37:
[----:B------:R-:W-:Y:S05]  /*18d0*/  BSYNC.RECONVERGENT B3 ;  /* 0x0000000000037941 */ /* 0x000fea0003800200 */
.L_x_36:
        /* <DEDUP_REMOVED lines=19> */
.L_x_39:
[----:B------:R-:W-:Y:S05]  /*1a10*/  BSYNC.RECONVERGENT B3 ;  /* 0x0000000000037941 */ /* 0x000fea0003800200 */
.L_x_38:
        /* <DEDUP_REMOVED lines=16> */
.L_x_41:
[----:B------:R-:W-:Y:S05]  /*1b20*/  BSYNC.RECONVERGENT B3 ;  /* 0x0000000000037941 */ /* 0x000fea0003800200 */
.L_x_40:
[----:B------:R-:W-:Y:S02]  /*1b30*/  ISETP.GE.U32.AND P0, PT, R6, R25, PT ;  /* 0x000000190600720c */ /* 0x000fe40003f06070 */
[C---:B------:R-:W-:Y:S02]  /*1b40*/  LOP3.LUT R2, R9.reuse, R6, RZ, 0xfc, !PT ;  /* 0x0000000609027212 */ /* 0x040fe400078efcff */
[----:B------:R-:W-:-:S04]  /*1b50*/  ISETP.GE.U32.OR P0, PT, R9, R27, P0 ;  /* 0x0000001b0900720c */ /* 0x000fc80000706470 */
[----:B------:R-:W-:-:S13]  /*1b60*/  ISETP.LT.OR P4, PT, R2, RZ, P0 ;  /* 0x000000ff0200720c */ /* 0x000fda0000781670 */
[----:B------:R-:W0:Y:S01]  /*1b70*/  @!P4 LDC.64 R2, c[0x0][0x390] ;  /* 0x0000e400ff02cb82 */ /* 0x000e220000000a00 */
[----:B------:R-:W-:-:S04]  /*1b80*/  @!P4 IMAD R8, R26, R9, R21 ;  /* 0x000000091a08c224 */ /* 0x000fc800078e0215 */
[----:B------:R-:W-:-:S04]  /*1b90*/  @!P4 IMAD R13, R25, R8, R6 ;  /* 0x00000008190dc224 */ /* 0x000fc800078e0206 */
[----:B0-----:R-:W-:-:S06]  /*1ba0*/  @!P4 IMAD.WIDE.U32 R12, R13, 0x4, R2 ;  /* 0x000000040d0cc825 */ /* 0x001fcc00078e0002 */
[----:B------:R-:W2:Y:S01]  /*1bb0*/  @!P4 LDG.E R12, desc[UR6][R12.64] ;  /* 0x000000060c0cc981 */ /* 0x000ea2000c1e1900 */
[----:B------:R-:W-:Y:S01]  /*1bc0*/  ISETP.GE.U32.AND P0, PT, R7, R27, PT ;  /* 0x0000001b0700720c */ /* 0x000fe20003f06070 */
[----:B------:R-:W-:-:S03]  /*1bd0*/  @!P4 FADD R11, -R10, 1 ;  /* 0x3f8000000a0bc421 */ /* 0x000fc60000000100 */
[----:B------:R-:W-:-:S04]  /*1be0*/  ISETP.GT.AND P0, PT, R9, -0x2, !P0 ;  /* 0xfffffffe0900780c */ /* 0x000fc80004704270 */
[----:B------:R-:W-:-:S04]  /*1bf0*/  ISETP.LT.OR P3, PT, R6, RZ, !P0 ;  /* 0x000000ff0600720c */ /* 0x000fc80004761670 */
[----:B------:R-:W-:-:S13]  /*1c00*/  ISETP.GE.U32.OR P3, PT, R6, R25, P3 ;  /* 0x000000190600720c */ /* 0x000fda0001f66470 */
[----:B------:R-:W0:Y:S01]  /*1c10*/  @!P3 LDC.64 R2, c[0x0][0x390] ;  /* 0x0000e400ff02bb82 */ /* 0x000e220000000a00 */
[----:B------:R-:W-:-:S04]  /*1c20*/  @!P3 IMAD R28, R26, R7, R21 ;  /* 0x000000071a1cb224 */ /* 0x000fc800078e0215 */
[----:B------:R-:W-:Y:S02]  /*1c30*/  @!P3 IMAD R29, R25, R28, R6 ;  /* 0x0000001c191db224 */ /* 0x000fe400078e0206 */
[----:B--2---:R-:W-:Y:S01]  /*1c40*/  @!P4 FMUL R8, R12, R11 ;  /* 0x0000000b0c08c220 */ /* 0x004fe20000400000 */
[----:B------:R-:W-:Y:S01]  /*1c50*/  @!P4 FADD R11, -R0, 1 ;  /* 0x3f800000000bc421 */ /* 0x000fe20000000100 */
[----:B0-----:R-:W-:-:S04]  /*1c60*/  @!P3 IMAD.WIDE.U32 R12, R29, 0x4, R2 ;  /* 0x000000041d0cb825 */ /* 0x001fc800078e0002 */
[----:B------:R-:W-:-:S05]  /*1c70*/  @!P4 FFMA R5, R8, R11, R5 ;  /* 0x0000000b0805c223 */ /* 0x000fca0000000005 */
        /* <DEDUP_REMOVED lines=8> */
[----:B------:R-:W-:-:S04]  /*1d00*/  @!P4 IMAD R9, R26, R9, R21 ;  /* 0x000000091a09c224 */ /* 0x000fc800078e0215 */
[----:B------:R-:W-:-:S04]  /*1d10*/  @!P4 IMAD R9, R25, R9, R4 ;  /* 0x000000091909c224 */ /* 0x000fc800078e0204 */
[----:B-1----:R-:W-:-:S04]  /*1d20*/  @!P4 IMAD.WIDE.U32 R2, R9, 0x4, R2 ;  /* 0x000000040902c825 */ /* 0x002fc800078e0002 */
[----:B--2---:R-:W-:-:S04]  /*1d30*/  @!P3 FMUL R8, R13, R10 ;  /* 0x0000000a0d08b220 */ /* 0x004fc80000400000 */
[----:B0-----:R-:W-:-:S05]  /*1d40*/  @!P3 FFMA R5, R28, R8, R5 ;  /* 0x000000081c05b223 */ /* 0x001fca0000000005 */
[----:B------:R0:W-:Y:S04]  /*1d50*/  @!P3 STG.E desc[UR6][R18.64], R5 ;  /* 0x000000051200b986 */ /* 0x0001e8000c101906 */
[----:B------:R-:W2:Y:S01]  /*1d60*/  @!P4 LDG.E R2, desc[UR6][R2.64] ;  /* 0x000000060202c981 */ /* 0x000ea2000c1e1900 */
[----:B------:R-:W-:Y:S01]  /*1d70*/  @!P4 FADD R9, -R10, 1 ;  /* 0x3f8000000a09c421 */ /* 0x000fe20000000100 */
[----:B------:R-:W-:Y:S01]  /*1d80*/  ISETP.LT.OR P0, PT, R6, -0x1, !P0 ;  /* 0xffffffff0600780c */ /* 0x000fe20004701670 */
[----:B------:R-:W-:Y:S03]  /*1d90*/  BSSY.RECONVERGENT B0, `(.L_x_42) ;  /* 0x000000e000007945 */ /* 0x000fe60003800200 */
[----:B------:R-:W-:Y:S01]  /*1da0*/  ISETP.GE.U32.OR P0, PT, R4, R25, P0 ;  /* 0x000000190400720c */ /* 0x000fe20000706470 */
[----:B--2---:R-:W-:-:S04]  /*1db0*/  @!P4 FMUL R8, R9, R2 ;  /* 0x000000020908c220 */ /* 0x004fc80000400000 */
[----:B0-----:R-:W-:-:S05]  /*1dc0*/  @!P4 FFMA R5, R8, R0, R5 ;  /* 0x000000000805c223 */ /* 0x001fca0000000005 */
[----:B------:R0:W-:Y:S03]  /*1dd0*/  @!P4 STG.E desc[UR6][R18.64], R5 ;  /* 0x000000051200c986 */ /* 0x0001e6000c101906 */
[----:B------:R-:W-:Y:S05]  /*1de0*/  @P0 BRA `(.L_x_43) ;  /* 0x0000000000200947 */ /* 0x000fea0003800000 */
[----:B------:R-:W1:Y:S01]  /*1df0*/  LDC.64 R2, c[0x0][0x390] ;  /* 0x0000e400ff027b82 */ /* 0x000e620000000a00 */
[----:B------:R-:W-:-:S04]  /*1e00*/  IMAD R7, R26, R7, R21 ;  /* 0x000000071a077224 */ /* 0x000fc800078e0215 */
[----:B------:R-:W-:-:S04]  /*1e10*/  IMAD R7, R25, R7, R4 ;  /* 0x0000000719077224 */ /* 0x000fc800078e0204 */
[----:B-1----:R-:W-:-:S06]  /*1e20*/  IMAD.WIDE.U32 R2, R7, 0x4, R2 ;  /* 0x0000000407027825 */ /* 0x002fcc00078e0002 */
[----:B------:R-:W2:Y:S02]  /*1e30*/  LDG.E R3, desc[UR6][R2.64] ;  /* 0x0000000602037981 */ /* 0x000ea4000c1e1900 */
[----:B--2---:R-:W-:-:S04]  /*1e40*/  FMUL R10, R3, R10 ;  /* 0x0000000a030a7220 */ /* 0x004fc80000400000 */
[----:B0-----:R-:W-:-:S05]  /*1e50*/  FFMA R5, R10, R0, R5 ;  /* 0x000000000a057223 */ /* 0x001fca0000000005 */
[----:B------:R1:W-:Y:S02]  /*1e60*/  STG.E desc[UR6][R18.64], R5 ;  /* 0x0000000512007986 */ /* 0x0003e4000c101906 */
.L_x_43:
[----:B------:R-:W-:Y:S05]  /*1e70*/  BSYNC.RECONVERGENT B0 ;  /* 0x0000000000007941 */ /* 0x000fea0003800200 */
.L_x_42:
[----:B------:R-:W-:Y:S01]  /*1e80*/  IADD3 R21, PT, PT, R21, 0x1, RZ ;  /* 0x0000000115157810 */ /* 0x000fe20007ffe0ff */
[----:B------:R-:W-:Y:S06]  /*1e90*/  @P2 BRA `(.L_x_44) ;  /* 0xfffffff4003c2947 */ /* 0x000fec000383ffff */
.L_x_29:
[----:B-1----:R-:W-:Y:S01]  /*1ea0*/  IADD3 R0, PT, PT, R20, -0xd000000, RZ ;  /* 0xf300000014007810 */ /* 0x002fe20007ffe0ff */
[----:B------:R1:W2:Y:S01]  /*1eb0*/  MUFU.RSQ R7, R20 ;  /* 0x0000001400077308 */ /* 0x0002a20000001400 */
[----:B------:R-:W-:Y:S02]  /*1ec0*/  BSSY.RECONVERGENT B0, `(.L_x_45) ;  /* 0x000000c000007945 */ /* 0x000fe40003800200 */
[----:B------:R-:W-:-:S13]  /*1ed0*/  ISETP.GT.U32.AND P0, PT, R0, 0x727fffff, PT ;  /* 0x727fffff0000780c */ /* 0x000fda0003f04070 */
[----:B-1----:R-:W-:Y:S05]  /*1ee0*/  @!P0 BRA `(.L_x_46) ;  /* 0x0000000000148947 */ /* 0x002fea0003800000 */
[----:B------:R-:W-:Y:S02]  /*1ef0*/  MOV R21, R20 ;  /* 0x0000001400157202 */ /* 0x000fe40000000f00 */
[----:B------:R-:W-:-:S07]  /*1f00*/  MOV R6, 0x1f20 ;  /* 0x00001f2000067802 */ /* 0x000fce0000000f00 */
[----:B0-2---:R-:W-:Y:S05]  /*1f10*/  CALL.REL.NOINC `($__internal_0_$__cuda_sm20_sqrt_rn_f32_slowpath) ;  /* 0x0000000c00dc7944 */ /* 0x005fea0003c00000 */
[----:B------:R-:W-:Y:S01]  /*1f20*/  MOV R2, R0 ;  /* 0x0000000000027202 */ /* 0x000fe20000000f00 */
[----:B------:R-:W-:Y:S06]  /*1f30*/  BRA `(.L_x_47) ;  /* 0x0000000000107947 */ /* 0x000fec0003800000 */
.L_x_46:
[C---:B--2---:R-:W-:Y:S01]  /*1f40*/  FMUL.FTZ R3, R7.reuse, R20 ;  /* 0x0000001407037220 */ /* 0x044fe20000410000 */
[----:B------:R-:W-:-:S03]  /*1f50*/  FMUL.FTZ R0, R7, 0.5 ;  /* 0x3f00000007007820 */ /* 0x000fc60000410000 */
[----:B------:R-:W-:-:S04]  /*1f60*/  FFMA R2, -R3, R3, R20 ;  /* 0x0000000303027223 */ /* 0x000fc80000000114 */
[----:B------:R-:W-:-:S07]  /*1f70*/  FFMA R2, R2, R0, R3 ;  /* 0x0000000002027223 */ /* 0x000fce0000000003 */
.L_x_47:
[----:B------:R-:W-:Y:S05]  /*1f80*/  BSYNC.RECONVERGENT B0 ;  /* 0x0000000000007941 */ /* 0x000fea0003800200 */
.L_x_45:
        /* <DEDUP_REMOVED lines=13> */
.L_x_49:
[----:B------:R-:W-:Y:S05]  /*2060*/  BSYNC.RECONVERGENT B3 ;  /* 0x0000000000037941 */ /* 0x000fea0003800200 */
.L_x_48:
[----:B------:R2:W-:Y:S01]  /*2070*/  STG.E desc[UR6][R18.64], R0 ;  /* 0x0000000012007986 */ /* 0x0005e2000c101906 */
[----:B0-----:R-:W-:-:S07]  /*2080*/  MOV R5, R0 ;  /* 0x0000000000057202 */ /* 0x001fce0000000f00 */
.L_x_28:
[----:B------:R-:W-:Y:S05]  /*2090*/  BSYNC.RECONVERGENT B2 ;  /* 0x0000000000027941 */ /* 0x000fea0003800200 */
.L_x_27:
[----:B------:R-:W-:Y:S01]  /*20a0*/  PLOP3.LUT P1, PT, P1, P6, PT, 0x80, 0x8 ;  /* 0x000000000008781c */ /* 0x000fe20000f2d070 */
[----:B------:R-:W-:-:S12]  /*20b0*/  BSSY.RECONVERGENT B2, `(.L_x_50) ;  /* 0x00000d7000027945 */ /* 0x000fd80003800200 */
[----:B------:R-:W-:Y:S05]  /*20c0*/  @!P1 BRA `(.L_x_51) ;  /* 0x0000000c00549947 */ /* 0x000fea0003800000 */
[----:B-----5:R-:W-:-:S13]  /*20d0*/  ISETP.NE.AND P0, PT, R25, RZ, PT ;  /* 0x000000ff1900720c */ /* 0x020fda0003f05270 */
[----:B------:R-:W-:Y:S05]  /*20e0*/  @!P0 BRA `(.L_x_52) ;  /* 0x0000000800d08947 */ /* 0x000fea0003800000 */
[----:B------:R-:W-:Y:S01]  /*20f0*/  HFMA2 R20, -RZ, RZ, 0, 0 ;  /* 0x00000000ff147431 */ /* 0x000fe200000001ff */
[----:B------:R-:W-:Y:S01]  /*2100*/  IADD3 R21, PT, PT, -R25, RZ, RZ ;  /* 0x000000ff19157210 */ /* 0x000fe20007ffe1ff */
[----:B------:R-:W-:-:S07]  /*2110*/  IMAD.WIDE.U32 R30, R14, 0x4, R16 ;  /* 0x000000040e1e7825 */ /* 0x000fce00078e0010 */
.L_x_67:
[----:B------:R-:W3:Y:S01]  /*2120*/  LDC.64 R6, c[0x0][0x398] ;  /* 0x0000e600ff067b82 */ /* 0x000ee20000000a00 */
[----:B------:R-:W4:Y:S04]  /*2130*/  LDG.E R4, desc[UR6][R30.64] ;  /* 0x000000061e047981 */ /* 0x000f28000c1e1900 */
[----:B0-----:R0:W5:Y:S03]  /*2140*/  LDG.E R9, desc[UR6][R16.64] ;  /* 0x0000000610097981 */ /* 0x001166000c1e1900 */
[----:B-1----:R-:W1:Y:S01]  /*2150*/  LDC.64 R10, c[0x0][0x3a0] ;  /* 0x0000e800ff0a7b82 */ /* 0x002e620000000a00 */
[----:B---3--:R-:W-:-:S06]  /*2160*/  IMAD.WIDE.U32 R6, R14, 0x4, R6 ;  /* 0x000000040e067825 */ /* 0x008fcc00078e0006 */
[----:B------:R-:W3:Y:S01]  /*2170*/  LDG.E R6, desc[UR6][R6.64] ;  /* 0x0000000606067981 */ /* 0x000ee2000c1e1900 */
[----:B-1----:R-:W-:-:S06]  /*2180*/  IMAD.WIDE.U32 R10, R14, 0x4, R10 ;  /* 0x000000040e0a7825 */ /* 0x002fcc00078e000a */
[----:B------:R-:W3:Y:S01]  /*2190*/  LDG.E R10, desc[UR6][R10.64] ;  /* 0x000000060a0a7981 */ /* 0x000ee2000c1e1900 */
[----:B------:R-:W-:Y:S01]  /*21a0*/  I2FP.F32.U32 R3, R20 ;  /* 0x0000001400037245 */ /* 0x000fe20000201000 */
[----:B0-----:R-:W2:Y:S01]  /*21b0*/  MUFU.RCP R13, R22 ;  /* 0x00000016000d7308 */ /* 0x001ea20000001000 */
[----:B------:R-:W-:Y:S01]  /*21c0*/  IADD3 R21, PT, PT, R21, 0x1, RZ ;  /* 0x0000000115157810 */ /* 0x000fe20007ffe0ff */
[----:B------:R-:W-:Y:S01]  /*21d0*/  BSSY.RECONVERGENT B3, `(.L_x_53) ;  /* 0x0000010000037945 */ /* 0x000fe20003800200 */
[----:B--2---:R-:W-:-:S04]  /*21e0*/  FFMA R0, -R22, R13, 1 ;  /* 0x3f80000016007423 */ /* 0x004fc8000000010d */
[----:B------:R-:W-:Y:S01]  /*21f0*/  FFMA R0, R13, R0, R13 ;  /* 0x000000000d007223 */ /* 0x000fe2000000000d */
[----:B------:R-:W-:Y:S01]  /*2200*/  ISETP.NE.AND P1, PT, R21, RZ, PT ;  /* 0x000000ff1500720c */ /* 0x000fe20003f25270 */
[----:B---3--:R-:W-:-:S04]  /*2210*/  FFMA R3, R3, R10, R6 ;  /* 0x0000000a03037223 */ /* 0x008fc80000000006 */
[----:B----4-:R-:W-:-:S04]  /*2220*/  FADD R4, R3, -R4 ;  /* 0x8000000403047221 */ /* 0x010fc80000000000 */
[----:B------:R-:W-:-:S04]  /*2230*/  FMUL R3, R24, R4 ;  /* 0x0000000418037220 */ /* 0x000fc80000400000 */
[----:B------:R-:W0:Y:S01]  /*2240*/  FCHK P0, R3, R22 ;  /* 0x0000001603007302 */ /* 0x000e220000000000 */
[----:B------:R-:W-:-:S04]  /*2250*/  FFMA R7, R3, R0, RZ ;  /* 0x0000000003077223 */ /* 0x000fc800000000ff */
[----:B------:R-:W-:-:S04]  /*2260*/  FFMA R2, -R22, R7, R3 ;  /* 0x0000000716027223 */ /* 0x000fc80000000103 */
[----:B------:R-:W-:Y:S01]  /*2270*/  FFMA R2, R0, R2, R7 ;  /* 0x0000000200027223 */ /* 0x000fe20000000007 */
[----:B0-----:R-:W-:Y:S06]  /*2280*/  @!P0 BRA `(.L_x_54) ;  /* 0x0000000000108947 */ /* 0x001fec0003800000 */
[----:B------:R-:W-:Y:S02]  /*2290*/  MOV R0, R22 ;  /* 0x0000001600007202 */ /* 0x000fe40000000f00 */
[----:B------:R-:W-:-:S07]  /*22a0*/  MOV R28, 0x22c0 ;  /* 0x000022c0001c7802 */ /* 0x000fce0000000f00 */
[----:B-----5:R-:W-:Y:S05]  /*22b0*/  CALL.REL.NOINC `($__internal_1_$__cuda_sm3x_div_rn_noftz_f32_slowpath) ;  /* 0x0000000c004c7944 */ /* 0x020fea0003c00000 */
[----:B------:R-:W-:-:S07]  /*22c0*/  MOV R2, R0 ;  /* 0x0000000000027202 */ /* 0x000fce0000000f00 */
.L_x_54:
[----:B------:R-:W-:Y:S05]  /*22d0*/  BSYNC.RECONVERGENT B3 ;  /* 0x0000000000037941 */ /* 0x000fea0003800200 */
.L_x_53:
        /* <DEDUP_REMOVED lines=16> */
.L_x_56:
[----:B------:R-:W-:Y:S05]  /*23e0*/  BSYNC.RECONVERGENT B3 ;  /* 0x0000000000037941 */ /* 0x000fea0003800200 */
.L_x_55:
        /* <DEDUP_REMOVED lines=18> */
.L_x_58:
[----:B------:R-:W-:Y:S05]  /*2510*/  BSYNC.RECONVERGENT B3 ;  /* 0x0000000000037941 */ /* 0x000fea0003800200 */
.L_x_57:
        /* <DEDUP_REMOVED lines=20> */
.L_x_60:
[----:B------:R-:W-:Y:S05]  /*2660*/  BSYNC.RECONVERGENT B3 ;  /* 0x0000000000037941 */ /* 0x000fea0003800200 */
.L_x_59:
[----:B------:R-:W0:Y:S01]  /*2670*/  MUFU.RCP R3, R12 ;  /* 0x0000000c00037308 */ /* 0x000e220000001000 */
[----:B------:R-:W-:Y:S01]  /*2680*/  I2FP.F32.S32 R0, R6 ;  /* 0x0000000600007245 */ /* 0x000fe20000201400 */
[----:B------:R-:W-:Y:S04]  /*2690*/  BSSY.RECONVERGENT B3, `(.L_x_61) ;  /* 0x0000010000037945 */ /* 0x000fe80003800200 */
[----:B------:R-:W-:Y:S02]  /*26a0*/  FFMA R0, R12, R0, R13 ;  /* 0x000000000c007223 */ /* 0x000fe4000000000d */
[----:B------:R-:W-:Y:S02]  /*26b0*/  F2I.FLOOR.NTZ R7, R7 ;  /* 0x0000000700077305 */ /* 0x000fe40000207100 */
[----:B------:R-:W-:-:S06]  /*26c0*/  FADD R13, R9, -R0 ;  /* 0x80000000090d7221 */ /* 0x000fcc0000000000 */
        /* <DEDUP_REMOVED lines=12> */
.L_x_62:
[----:B------:R-:W-:Y:S05]  /*2790*/  BSYNC.RECONVERGENT B3 ;  /* 0x0000000000037941 */ /* 0x000fea0003800200 */
.L_x_61:
        /* <DEDUP_REMOVED lines=16> */
.L_x_64:
[----:B------:R-:W-:Y:S05]  /*28a0*/  BSYNC.RECONVERGENT B3 ;  /* 0x0000000000037941 */ /* 0x000fea0003800200 */
.L_x_63:
[----:B------:R-:W-:-:S04]  /*28b0*/  ISETP.GE.U32.AND P0, PT, R6, R27, PT ;  /* 0x0000001b0600720c */ /* 0x000fc80003f06070 */
[----:B------:R-:W-:-:S04]  /*28c0*/  ISETP.GT.AND P0, PT, R6, -0x1, !P0 ;  /* 0xffffffff0600780c */ /* 0x000fc80004704270 */
[----:B------:R-:W-:-:S04]  /*28d0*/  ISETP.LT.OR P2, PT, R7, RZ, !P0 ;  /* 0x000000ff0700720c */ /* 0x000fc80004741670 */
[----:B------:R-:W-:-:S13]  /*28e0*/  ISETP.GE.U32.OR P4, PT, R7, R26, P2 ;  /* 0x0000001a0700720c */ /* 0x000fda0001786470 */
[----:B------:R-:W0:Y:S01]  /*28f0*/  @!P4 LDC.64 R2, c[0x0][0x390] ;  /* 0x0000e400ff02cb82 */ /* 0x000e220000000a00 */
[----:B------:R-:W-:-:S04]  /*2900*/  @!P4 IMAD R8, R26, R6, R7 ;  /* 0x000000061a08c224 */ /* 0x000fc800078e0207 */
[----:B------:R-:W-:-:S04]  /*2910*/  @!P4 IMAD R11, R25, R8, R20 ;  /* 0x00000008190bc224 */ /* 0x000fc800078e0214 */
[----:B0-----:R-:W-:-:S06]  /*2920*/  @!P4 IMAD.WIDE.U32 R10, R11, 0x4, R2 ;  /* 0x000000040b0ac825 */ /* 0x001fcc00078e0002 */
[----:B------:R-:W2:Y:S01]  /*2930*/  @!P4 LDG.E R10, desc[UR6][R10.64] ;  /* 0x000000060a0ac981 */ /* 0x000ea2000c1e1900 */
[----:B------:R-:W-:Y:S01]  /*2940*/  ISETP.GE.U32.AND P2, PT, R4, R27, PT ;  /* 0x0000001b0400720c */ /* 0x000fe20003f46070 */
[----:B------:R-:W-:Y:S01]  /*2950*/  @!P4 FADD R13, -R9, 1 ;  /* 0x3f800000090dc421 */ /* 0x000fe20000000100 */
[----:B------:R-:W-:Y:S02]  /*2960*/  @!P4 FADD R12, -R0, 1 ;  /* 0x3f800000000cc421 */ /* 0x000fe40000000100 */
[----:B------:R-:W-:-:S04]  /*2970*/  ISETP.GT.AND P2, PT, R6, -0x2, !P2 ;  /* 0xfffffffe0600780c */ /* 0x000fc80005744270 */
[----:B------:R-:W-:-:S04]  /*2980*/  ISETP.LT.OR P3, PT, R7, RZ, !P2 ;  /* 0x000000ff0700720c */ /* 0x000fc80005761670 */
[----:B------:R-:W-:-:S13]  /*2990*/  ISETP.GE.U32.OR P3, PT, R7, R26, P3 ;  /* 0x0000001a0700720c */ /* 0x000fda0001f66470 */
[----:B------:R-:W0:Y:S01]  /*29a0*/  @!P3 LDC.64 R2, c[0x0][0x390] ;  /* 0x0000e400ff02bb82 */ /* 0x000e220000000a00 */
[----:B------:R-:W-:Y:S02]  /*29b0*/  @!P3 IMAD R28, R26, R4, R7 ;  /* 0x000000041a1cb224 */ /* 0x000fe400078e0207 */
[----:B--2---:R-:W-:Y:S02]  /*29c0*/  @!P4 FMUL R8, R10, R13 ;  /* 0x0000000d0a08c220 */ /* 0x004fe40000400000 */
[----:B------:R-:W-:Y:S02]  /*29d0*/  @!P3 IMAD R13, R25, R28, R20 ;  /* 0x0000001c190db224 */ /* 0x000fe400078e0214 */
[----:B------:R-:W-:Y:S02]  /*29e0*/  @!P4 FFMA R5, R8, R12, R5 ;  /* 0x0000000c0805c223 */ /* 0x000fe40000000005 */
[----:B0-----:R-:W-:-:S03]  /*29f0*/  @!P3 IMAD.WIDE.U32 R10, R13, 0x4, R2 ;  /* 0x000000040d0ab825 */ /* 0x001fc600078e0002 */
[----:B------:R0:W-:Y:S04]  /*2a00*/  @!P4 STG.E desc[UR6][R18.64], R5 ;  /* 0x000000051200c986 */ /* 0x0001e8000c101906 */
[----:B------:R-:W2:Y:S01]  /*2a10*/  @!P3 LDG.E R10, desc[UR6][R10.64] ;  /* 0x000000060a0ab981 */ /* 0x000ea2000c1e1900 */
[----:B------:R-:W-:Y:S01]  /*2a20*/  IADD3 R13, PT, PT, R7, 0x1, RZ ;  /* 0x00000001070d7810 */ /* 0x000fe20007ffe0ff */
[----:B------:R-:W-:-:S03]  /*2a30*/  @!P3 FADD R8, -R0, 1 ;  /* 0x3f8000000008b421 */ /* 0x000fc60000000100 */
[----:B------:R-:W-:-:S04]  /*2a40*/  ISETP.GE.U32.AND P4, PT, R13, R26, PT ;  /* 0x0000001a0d00720c */ /* 0x000fc80003f86070 */
[----:B------:R-:W-:-:S04]  /*2a50*/  ISETP.LT.OR P4, PT, R7, -0x1, P4 ;  /* 0xffffffff0700780c */ /* 0x000fc80002781670 */
[----:B------:R-:W-:-:S13]  /*2a60*/  PLOP3.LUT P4, PT, P0, P4, PT, 0x8f, 0xf8 ;  /* 0x0000000000f8781c */ /* 0x000fda0000789177 */
[----:B------:R-:W1:Y:S01]  /*2a70*/  @!P4 LDC.64 R2, c[0x0][0x390] ;  /* 0x0000e400ff02cb82 */ /* 0x000e620000000a00 */
[----:B------:R-:W-:-:S04]  /*2a80*/  @!P4 IMAD R6, R26, R6, R7 ;  /* 0x000000061a06c224 */ /* 0x000fc800078e0207 */
[----:B------:R-:W-:-:S05]  /*2a90*/  @!P4 IMAD R29, R25, R6, R25 ;  /* 0x00000006191dc224 */ /* 0x000fca00078e0219 */
[----:B------:R-:W-:-:S05]  /*2aa0*/  @!P4 IADD3 R29, PT, PT, R29, R20, RZ ;  /* 0x000000141d1dc210 */ /* 0x000fca0007ffe0ff */
        /* <DEDUP_REMOVED lines=21> */
.L_x_66:
[----:B------:R-:W-:Y:S05]  /*2c00*/  BSYNC.RECONVERGENT B0 ;  /* 0x0000000000007941 */ /* 0x000fea0003800200 */
.L_x_65:
[----:B------:R-:W-:Y:S01]  /*2c10*/  IADD3 R20, PT, PT, R20, 0x1, RZ ;  /* 0x0000000114147810 */ /* 0x000fe20007ffe0ff */
[----:B------:R-:W-:Y:S06]  /*2c20*/  @P1 BRA `(.L_x_67) ;  /* 0xfffffff4003c1947 */ /* 0x000fec000383ffff */
.L_x_52:
[----:B------:R-:W-:Y:S01]  /*2c30*/  IADD3 R2, PT, PT, R15, -0xd000000, RZ ;  /* 0xf30000000f027810 */ /* 0x000fe20007ffe0ff */
[----:B-12---:R1:W2:Y:S01]  /*2c40*/  MUFU.RSQ R0, R15 ;  /* 0x0000000f00007308 */ /* 0x0062a20000001400 */
        /* <DEDUP_REMOVED lines=8> */
.L_x_69:
[C---:B--2---:R-:W-:Y:S01]  /*2cd0*/  FMUL.FTZ R2, R0.reuse, R15 ;  /* 0x0000000f00027220 */ /* 0x044fe20000410000 */
[----:B------:R-:W-:-:S03]  /*2ce0*/  FMUL.FTZ R0, R0, 0.5 ;  /* 0x3f00000000007820 */ /* 0x000fc60000410000 */
[----:B------:R-:W-:-:S04]  /*2cf0*/  FFMA R15, -R2, R2, R15 ;  /* 0x00000002020f7223 */ /* 0x000fc8000000010f */
[----:B------:R-:W-:-:S07]  /*2d00*/  FFMA R2, R15, R0, R2 ;  /* 0x000000000f027223 */ /* 0x000fce0000000002 */
.L_x_70:
[----:B------:R-:W-:Y:S05]  /*2d10*/  BSYNC.RECONVERGENT B0 ;  /* 0x0000000000007941 */ /* 0x000fea0003800200 */
.L_x_68:
        /* <DEDUP_REMOVED lines=13> */
.L_x_72:
[----:B------:R-:W-:Y:S05]  /*2df0*/  BSYNC.RECONVERGENT B3 ;  /* 0x0000000000037941 */ /* 0x000fea0003800200 */
.L_x_71:
[----:B------:R3:W-:Y:S01]  /*2e00*/  STG.E desc[UR6][R18.64], R0 ;  /* 0x0000000012007986 */ /* 0x0007e2000c101906 */
[----:B0-----:R-:W-:-:S07]  /*2e10*/  MOV R5, R0 ;  /* 0x0000000000057202 */ /* 0x001fce0000000f00 */
.L_x_51:
[----:B------:R-:W-:Y:S05]  /*2e20*/  BSYNC.RECONVERGENT B2 ;  /* 0x0000000000027941 */ /* 0x000fea0003800200 */
.L_x_50:
[----:B------:R-:W4:Y:S02]  /*2e30*/  LDC.64 R2, c[0x0][0x3a0] ;  /* 0x0000e800ff027b82 */ /* 0x000f240000000a00 */
[----:B----4-:R-:W-:-:S06]  /*2e40*/  IMAD.WIDE.U32 R2, R14, 0x4, R2 ;  /* 0x000000040e027825 */ /* 0x010fcc00078e0002 */
[----:B------:R-:W4:Y:S02]  /*2e50*/  LDG.E R2, desc[UR6][R2.64] ;  /* 0x0000000602027981 */ /* 0x000f24000c1e1900 */
[----:B----4-:R-:W-:-:S05]  /*2e60*/  FMUL R5, R2, R5 ;  /* 0x0000000502057220 */ /* 0x010fca0000400000 */
[----:B------:R-:W-:Y:S01]  /*2e70*/  STG.E desc[UR6][R18.64], R5 ;  /* 0x0000000512007986 */ /* 0x000fe2000c101906 */
[----:B------:R-:W-:Y:S05]  /*2e80*/  EXIT ;  /* 0x000000000000794d */ /* 0x000fea0003800000 */
        .weak           $__internal_0_$__cuda_sm20_sqrt_rn_f32_slowpath
        .type           $__internal_0_$__cuda_sm20_sqrt_rn_f32_slowpath,@function
        .size           $__internal_0_$__cuda_sm20_sqrt_rn_f32_slowpath,($__internal_1_$__cuda_sm3x_div_rn_noftz_f32_slowpath - $__internal_0_$__cuda_sm20_sqrt_rn_f32_slowpath)
$__internal_0_$__cuda_sm20_sqrt_rn_f32_slowpath:
[----:B------:R-:W-:-:S13]  /*2e90*/  LOP3.LUT P0, RZ, R21, 0x7fffffff, RZ, 0xc0, !PT ;  /* 0x7fffffff15ff7812 */ /* 0x000fda000780c0ff */
[----:B------:R-:W-:Y:S01]  /*2ea0*/  @!P0 MOV R0, R21 ;  /* 0x0000001500008202 */ /* 0x000fe20000000f00 */
[----:B------:R-:W-:Y:S06]  /*2eb0*/  @!P0 BRA `(.L_x_73) ;  /* 0x0000000000408947 */ /* 0x000fec0003800000 */
[----:B------:R-:W-:-:S13]  /*2ec0*/  FSETP.GEU.FTZ.AND P0, PT, R21, RZ, PT ;  /* 0x000000ff1500720b */ /* 0x000fda0003f1e000 */
[----:B------:R-:W-:Y:S01]  /*2ed0*/  @!P0 MOV R0, 0x7fffffff ;  /* 0x7fffffff00008802 */ /* 0x000fe20000000f00 */
[----:B------:R-:W-:Y:S06]  /*2ee0*/  @!P0 BRA `(.L_x_73) ;  /* 0x0000000000348947 */ /* 0x000fec0003800000 */
[----:B------:R-:W-:-:S13]  /*2ef0*/  FSETP.GTU.FTZ.AND P0, PT, |R21|, +INF , PT ;  /* 0x7f8000001500780b */ /* 0x000fda0003f1c200 */
[----:B------:R-:W-:Y:S01]  /*2f00*/  @P0 FADD.FTZ R0, R21, 1 ;  /* 0x3f80000015000421 */ /* 0x000fe20000010000 */
[----:B------:R-:W-:Y:S06]  /*2f10*/  @P0 BRA `(.L_x_73) ;  /* 0x0000000000280947 */ /* 0x000fec0003800000 */
[----:B------:R-:W-:-:S13]  /*2f20*/  FSETP.NEU.FTZ.AND P0, PT, |R21|, +INF , PT ;  /* 0x7f8000001500780b */ /* 0x000fda0003f1d200 */
[----:B------:R-:W-:-:S04]  /*2f30*/  @P0 FFMA R2, R21, 1.84467440737095516160e+19, RZ ;  /* 0x5f80000015020823 */ /* 0x000fc800000000ff */
[----:B------:R-:W0:Y:S02]  /*2f40*/  @P0 MUFU.RSQ R3, R2 ;  /* 0x0000000200030308 */ /* 0x000e240000001400 */
[----:B0-----:R-:W-:Y:S01]  /*2f50*/  @P0 FMUL.FTZ R7, R2, R3 ;  /* 0x0000000302070220 */ /* 0x001fe20000410000 */
[----:B------:R-:W-:-:S03]  /*2f60*/  @P0 FMUL.FTZ R3, R3, 0.5 ;  /* 0x3f00000003030820 */ /* 0x000fc60000410000 */
[----:B------:R-:W-:-:S04]  /*2f70*/  @P0 FADD.FTZ R0, -R7, -RZ ;  /* 0x800000ff07000221 */ /* 0x000fc80000010100 */
[----:B------:R-:W-:Y:S01]  /*2f80*/  @P0 FFMA R4, R7, R0, R2 ;  /* 0x0000000007040223 */ /* 0x000fe20000000002 */
[----:B------:R-:W-:-:S03]  /*2f90*/  @!P0 MOV R0, R21 ;  /* 0x0000001500008202 */ /* 0x000fc60000000f00 */
[----:B------:R-:W-:-:S04]  /*2fa0*/  @P0 FFMA R3, R4, R3, R7 ;  /* 0x0000000304030223 */ /* 0x000fc80000000007 */
[----:B------:R-:W-:-:S07]  /*2fb0*/  @P0 FMUL.FTZ R0, R3, 2.3283064365386962891e-10 ;  /* 0x2f80000003000820 */ /* 0x000fce0000410000 */
.L_x_73:
[----:B------:R-:W-:Y:S01]  /*2fc0*/  HFMA2 R3, -RZ, RZ, 0, 0 ;  /* 0x00000000ff037431 */ /* 0x000fe200000001ff */
[----:B------:R-:W-:-:S04]  /*2fd0*/  MOV R2, R6 ;  /* 0x0000000600027202 */ /* 0x000fc80000000f00 */
[----:B------:R-:W-:Y:S05]  /*2fe0*/  RET.REL.NODEC R2 `(_Z23joseph3d_lm_cuda_kernelPfS_S_S_S_S_yPj) ;  /* 0xffffffd002047950 */ /* 0x000fea0003c3ffff */
        .weak           $__internal_1_$__cuda_sm3x_div_rn_noftz_f32_slowpath
        .type           $__internal_1_$__cuda_sm3x_div_rn_noftz_f32_slowpath,@function
        .size           $__internal_1_$__cuda_sm3x_div_rn_noftz_f32_slowpath,(.L_x_87 - $__internal_1_$__cuda_sm3x_div_rn_noftz_f32_slowpath)
$__internal_1_$__cuda_sm3x_div_rn_noftz_f32_slowpath:
[----:B------:R-:W-:Y:S01]  /*2ff0*/  SHF.R.U32.HI R2, RZ, 0x17, R0 ;  /* 0x00000017ff027819 */ /* 0x000fe20000011600 */
[----:B------:R-:W-:Y:S01]  /*3000*/  BSSY.RECONVERGENT B0, `(.L_x_74) ;  /* 0x0000062000007945 */ /* 0x000fe20003800200 */
[----:B------:R-:W-:Y:S02]  /*3010*/  SHF.R.U32.HI R34, RZ, 0x17, R3 ;  /* 0x00000017ff227819 */ /* 0x000fe40000011603 */
[----:B------:R-:W-:Y:S02]  /*3020*/  LOP3.LUT R2, R2, 0xff, RZ, 0xc0, !PT ;  /* 0x000000ff02027812 */ /* 0x000fe400078ec0ff */
[----:B------:R-:W-:Y:S02]  /*3030*/  LOP3.LUT R34, R34, 0xff, RZ, 0xc0, !PT ;  /* 0x000000ff22227812 */ /* 0x000fe400078ec0ff */
[----:B------:R-:W-:Y:S02]  /*3040*/  IADD3 R33, PT, PT, R2, -0x1, RZ ;  /* 0xffffffff02217810 */ /* 0x000fe40007ffe0ff */
[----:B------:R-:W-:-:S02]  /*3050*/  IADD3 R32, PT, PT, R34, -0x1, RZ ;  /* 0xffffffff22207810 */ /* 0x000fc40007ffe0ff */
[----:B------:R-:W-:-:S04]  /*3060*/  ISETP.GT.U32.AND P0, PT, R33, 0xfd, PT ;  /* 0x000000fd2100780c */ /* 0x000fc80003f04070 */
[----:B------:R-:W-:-:S13]  /*3070*/  ISETP.GT.U32.OR P0, PT, R32, 0xfd, P0 ;  /* 0x000000fd2000780c */ /* 0x000fda0000704470 */
[----:B------:R-:W-:Y:S01]  /*3080*/  @!P0 MOV R29, RZ ;  /* 0x000000ff001d8202 */ /* 0x000fe20000000f00 */
[----:B------:R-:W-:Y:S06]  /*3090*/  @!P0 BRA `(.L_x_75) ;  /* 0x00000000005c8947 */ /* 0x000fec0003800000 */
[----:B------:R-:W-:Y:S02]  /*30a0*/  FSETP.GTU.FTZ.AND P0, PT, |R3|, +INF , PT ;  /* 0x7f8000000300780b */ /* 0x000fe40003f1c200 */
[----:B------:R-:W-:-:S04]  /*30b0*/  FSETP.GTU.FTZ.AND P3, PT, |R0|, +INF , PT ;  /* 0x7f8000000000780b */ /* 0x000fc80003f7c200 */
[----:B------:R-:W-:-:S13]  /*30c0*/  PLOP3.LUT P0, PT, P0, P3, PT, 0xf8, 0x8f ;  /* 0x00000000008f781c */ /* 0x000fda0000707f70 */
[----:B------:R-:W-:Y:S05]  /*30d0*/  @P0 BRA `(.L_x_76) ;  /* 0x00000004004c0947 */ /* 0x000fea0003800000 */
[----:B------:R-:W-:-:S13]  /*30e0*/  LOP3.LUT P0, RZ, R0, 0x7fffffff, R3, 0xc8, !PT ;  /* 0x7fffffff00ff7812 */ /* 0x000fda000780c803 */
[----:B------:R-:W-:Y:S05]  /*30f0*/  @!P0 BRA `(.L_x_77) ;  /* 0x00000004003c8947 */ /* 0x000fea0003800000 */
[C---:B------:R-:W-:Y:S02]  /*3100*/  FSETP.NEU.FTZ.AND P0, PT, |R3|.reuse, +INF , PT ;  /* 0x7f8000000300780b */ /* 0x040fe40003f1d200 */
[----:B------:R-:W-:Y:S02]  /*3110*/  FSETP.NEU.FTZ.AND P4, PT, |R0|, +INF , PT ;  /* 0x7f8000000000780b */ /* 0x000fe40003f9d200 */
[----:B------:R-:W-:-:S11]  /*3120*/  FSETP.NEU.FTZ.AND P3, PT, |R3|, +INF , PT ;  /* 0x7f8000000300780b */ /* 0x000fd60003f7d200 */
[----:B------:R-:W-:Y:S05]  /*3130*/  @!P4 BRA !P0, `(.L_x_77) ;  /* 0x00000004002cc947 */ /* 0x000fea0004000000 */
[----:B------:R-:W-:-:S04]  /*3140*/  LOP3.LUT P0, RZ, R3, 0x7fffffff, RZ, 0xc0, !PT ;  /* 0x7fffffff03ff7812 */ /* 0x000fc8000780c0ff */
[----:B------:R-:W-:-:S13]  /*3150*/  PLOP3.LUT P0, PT, P4, P0, PT, 0x2f, 0xf2 ;  /* 0x0000000000f2781c */ /* 0x000fda0002700577 */
[----:B------:R-:W-:Y:S05]  /*3160*/  @P0 BRA `(.L_x_78) ;  /* 0x0000000400180947 */ /* 0x000fea0003800000 */
[----:B------:R-:W-:-:S04]  /*3170*/  LOP3.LUT P0, RZ, R0, 0x7fffffff, RZ, 0xc0, !PT ;  /* 0x7fffffff00ff7812 */ /* 0x000fc8000780c0ff */
[----:B------:R-:W-:-:S13]  /*3180*/  PLOP3.LUT P3, PT, P3, P0, PT, 0x2f, 0xf2 ;  /* 0x0000000000f2781c */ /* 0x000fda0001f60577 */
[----:B------:R-:W-:Y:S05]  /*3190*/  @P3 BRA `(.L_x_79) ;  /* 0x0000000400003947 */ /* 0x000fea0003800000 */
[----:B------:R-:W-:Y:S02]  /*31a0*/  ISETP.GE.AND P0, PT, R32, RZ, PT ;  /* 0x000000ff2000720c */ /* 0x000fe40003f06270 */
[----:B------:R-:W-:-:S11]  /*31b0*/  ISETP.GE.AND P3, PT, R33, RZ, PT ;  /* 0x000000ff2100720c */ /* 0x000fd60003f66270 */
[----:B------:R-:W-:Y:S01]  /*31c0*/  @P0 MOV R29, RZ ;  /* 0x000000ff001d0202 */ /* 0x000fe20000000f00 */
[----:B------:R-:W-:Y:S01]  /*31d0*/  @!P0 FFMA R3, R3, 1.84467440737095516160e+19, RZ ;  /* 0x5f80000003038823 */ /* 0x000fe200000000ff */
[----:B------:R-:W-:Y:S01]  /*31e0*/  @!P0 MOV R29, 0xffffffc0 ;  /* 0xffffffc0001d8802 */ /* 0x000fe20000000f00 */
[----:B------:R-:W-:-:S03]  /*31f0*/  @!P3 FFMA R0, R0, 1.84467440737095516160e+19, RZ ;  /* 0x5f8000000000b823 */ /* 0x000fc600000000ff */
[----:B------:R-:W-:-:S07]  /*3200*/  @!P3 IADD3 R29, PT, PT, R29, 0x40, RZ ;  /* 0x000000401d1db810 */ /* 0x000fce0007ffe0ff */
.L_x_75:
[----:B------:R-:W-:Y:S01]  /*3210*/  LEA R33, R2, 0xc0800000, 0x17 ;  /* 0xc080000002217811 */ /* 0x000fe200078eb8ff */
[----:B------:R-:W-:Y:S01]  /*3220*/  BSSY.RECONVERGENT B1, `(.L_x_80) ;  /* 0x0000036000017945 */ /* 0x000fe20003800200 */
[----:B------:R-:W-:Y:S02]  /*3230*/  IADD3 R34, PT, PT, R34, -0x7f, RZ ;  /* 0xffffff8122227810 */ /* 0x000fe40007ffe0ff */
[----:B------:R-:W-:-:S04]  /*3240*/  IADD3 R36, PT, PT, -R33, R0, RZ ;  /* 0x0000000021247210 */ /* 0x000fc80007ffe1ff */
[----:B------:R-:W0:Y:S01]  /*3250*/  MUFU.RCP R0, R36 ;  /* 0x0000002400007308 */ /* 0x000e220000001000 */
[----:B------:R-:W-:-:S04]  /*3260*/  FADD.FTZ R33, -R36, -RZ ;  /* 0x800000ff24217221 */ /* 0x000fc80000010100 */
[----:B0-----:R-:W-:-:S04]  /*3270*/  FFMA R35, R0, R33, 1 ;  /* 0x3f80000000237423 */ /* 0x001fc80000000021 */
[----:B------:R-:W-:Y:S01]  /*3280*/  FFMA R35, R0, R35, R0 ;  /* 0x0000002300237223 */ /* 0x000fe20000000000 */
[C---:B------:R-:W-:Y:S01]  /*3290*/  IMAD R0, R34.reuse, -0x800000, R3 ;  /* 0xff80000022007824 */ /* 0x040fe200078e0203 */
[----:B------:R-:W-:-:S03]  /*32a0*/  IADD3 R34, PT, PT, R34, 0x7f, -R2 ;  /* 0x0000007f22227810 */ /* 0x000fc60007ffe802 */
[----:B------:R-:W-:Y:S01]  /*32b0*/  FFMA R32, R0, R35, RZ ;  /* 0x0000002300207223 */ /* 0x000fe200000000ff */
[----:B------:R-:W-:-:S03]  /*32c0*/  IADD3 R29, PT, PT, R34, R29, RZ ;  /* 0x0000001d221d7210 */ /* 0x000fc60007ffe0ff */
[----:B------:R-:W-:-:S04]  /*32d0*/  FFMA R3, R33, R32, R0 ;  /* 0x0000002021037223 */ /* 0x000fc80000000000 */
[----:B------:R-:W-:-:S04]  /*32e0*/  FFMA R32, R35, R3, R32 ;  /* 0x0000000323207223 */ /* 0x000fc80000000020 */
[----:B------:R-:W-:-:S04]  /*32f0*/  FFMA R33, R33, R32, R0 ;  /* 0x0000002021217223 */ /* 0x000fc80000000000 */
[----:B------:R-:W-:-:S05]  /*3300*/  FFMA R0, R35, R33, R32 ;  /* 0x0000002123007223 */ /* 0x000fca0000000020 */
[----:B------:R-:W-:-:S04]  /*3310*/  SHF.R.U32.HI R2, RZ, 0x17, R0 ;  /* 0x00000017ff027819 */ /* 0x000fc80000011600 */
[----:B------:R-:W-:-:S04]  /*3320*/  LOP3.LUT R2, R2, 0xff, RZ, 0xc0, !PT ;  /* 0x000000ff02027812 */ /* 0x000fc800078ec0ff */
[----:B------:R-:W-:-:S04]  /*3330*/  IADD3 R2, PT, PT, R2, R29, RZ ;  /* 0x0000001d02027210 */ /* 0x000fc80007ffe0ff */
[----:B------:R-:W-:-:S04]  /*3340*/  IADD3 R3, PT, PT, R2, -0x1, RZ ;  /* 0xffffffff02037810 */ /* 0x000fc80007ffe0ff */
[----:B------:R-:W-:-:S13]  /*3350*/  ISETP.GE.U32.AND P0, PT, R3, 0xfe, PT ;  /* 0x000000fe0300780c */ /* 0x000fda0003f06070 */
[----:B------:R-:W-:Y:S05]  /*3360*/  @!P0 BRA `(.L_x_81) ;  /* 0x0000000000808947 */ /* 0x000fea0003800000 */
[----:B------:R-:W-:-:S13]  /*3370*/  ISETP.GT.AND P0, PT, R2, 0xfe, PT ;  /* 0x000000fe0200780c */ /* 0x000fda0003f04270 */
[----:B------:R-:W-:Y:S05]  /*3380*/  @P0 BRA `(.L_x_82) ;  /* 0x00000000006c0947 */ /* 0x000fea0003800000 */
[----:B------:R-:W-:-:S13]  /*3390*/  ISETP.GE.AND P0, PT, R2, 0x1, PT ;  /* 0x000000010200780c */ /* 0x000fda0003f06270 */
[----:B------:R-:W-:Y:S05]  /*33a0*/  @P0 BRA `(.L_x_83) ;  /* 0x0000000000740947 */ /* 0x000fea0003800000 */
[----:B------:R-:W-:Y:S02]  /*33b0*/  ISETP.GE.AND P0, PT, R2, -0x18, PT ;  /* 0xffffffe80200780c */ /* 0x000fe40003f06270 */
[----:B------:R-:W-:-:S11]  /*33c0*/  LOP3.LUT R0, R0, 0x80000000, RZ, 0xc0, !PT ;  /* 0x8000000000007812 */ /* 0x000fd600078ec0ff */
[----:B------:R-:W-:Y:S05]  /*33d0*/  @!P0 BRA `(.L_x_83) ;  /* 0x0000000000688947 */ /* 0x000fea0003800000 */
[CCC-:B------:R-:W-:Y:S01]  /*33e0*/  FFMA.RZ R3, R35.reuse, R33.reuse, R32.reuse ;  /* 0x0000002123037223 */ /* 0x1c0fe2000000c020 */
[CCC-:B------:R-:W-:Y:S01]  /*33f0*/  FFMA.RP R29, R35.reuse, R33.reuse, R32.reuse ;  /* 0x00000021231d7223 */ /* 0x1c0fe20000008020 */
[----:B------:R-:W-:Y:S01]  /*3400*/  FFMA.RM R34, R35, R33, R32 ;  /* 0x0000002123227223 */ /* 0x000fe20000004020 */
[C---:B------:R-:W-:Y:S02]  /*3410*/  IADD3 R32, PT, PT, R2.reuse, 0x20, RZ ;  /* 0x0000002002207810 */ /* 0x040fe40007ffe0ff */
[----:B------:R-:W-:Y:S02]  /*3420*/  LOP3.LUT R3, R3, 0x7fffff, RZ, 0xc0, !PT ;  /* 0x007fffff03037812 */ /* 0x000fe400078ec0ff */
[C---:B------:R-:W-:Y:S02]  /*3430*/  ISETP.NE.AND P4, PT, R2.reuse, RZ, PT ;  /* 0x000000ff0200720c */ /* 0x040fe40003f85270 */
[----:B------:R-:W-:Y:S02]  /*3440*/  LOP3.LUT R3, R3, 0x800000, RZ, 0xfc, !PT ;  /* 0x0080000003037812 */ /* 0x000fe400078efcff */
[----:B------:R-:W-:-:S02]  /*3450*/  ISETP.NE.AND P0, PT, R2, RZ, PT ;  /* 0x000000ff0200720c */ /* 0x000fc40003f05270 */
[----:B------:R-:W-:Y:S02]  /*3460*/  IADD3 R2, PT, PT, -R2, RZ, RZ ;  /* 0x000000ff02027210 */ /* 0x000fe40007ffe1ff */
[----:B------:R-:W-:Y:S02]  /*3470*/  SHF.L.U32 R32, R3, R32, RZ ;  /* 0x0000002003207219 */ /* 0x000fe400000006ff */
[----:B------:R-:W-:Y:S02]  /*3480*/  FSETP.NEU.FTZ.AND P3, PT, R29, R34, PT ;  /* 0x000000221d00720b */ /* 0x000fe40003f7d000 */
[----:B------:R-:W-:Y:S02]  /*3490*/  SEL R2, R2, RZ, P4 ;  /* 0x000000ff02027207 */ /* 0x000fe40002000000 */
[----:B------:R-:W-:Y:S02]  /*34a0*/  ISETP.NE.AND P0, PT, R32, RZ, P0 ;  /* 0x000000ff2000720c */ /* 0x000fe40000705270 */
[----:B------:R-:W-:-:S02]  /*34b0*/  SHF.R.U32.HI R29, RZ, R2, R3 ;  /* 0x00000002ff1d7219 */ /* 0x000fc40000011603 */
[----:B------:R-:W-:Y:S02]  /*34c0*/  PLOP3.LUT P0, PT, P3, P0, PT, 0xf8, 0x8f ;  /* 0x00000000008f781c */ /* 0x000fe40001f01f70 */
[----:B------:R-:W-:Y:S02]  /*34d0*/  SHF.R.U32.HI R3, RZ, 0x1, R29 ;  /* 0x00000001ff037819 */ /* 0x000fe4000001161d */
[----:B------:R-:W-:-:S04]  /*34e0*/  SEL R2, RZ, 0x1, !P0 ;  /* 0x00000001ff027807 */ /* 0x000fc80004000000 */
[----:B------:R-:W-:-:S04]  /*34f0*/  LOP3.LUT R2, R2, 0x1, R3, 0xf8, !PT ;  /* 0x0000000102027812 */ /* 0x000fc800078ef803 */
[----:B------:R-:W-:-:S04]  /*3500*/  LOP3.LUT R2, R2, R29, RZ, 0xc0, !PT ;  /* 0x0000001d02027212 */ /* 0x000fc800078ec0ff */
[----:B------:R-:W-:-:S04]  /*3510*/  IADD3 R3, PT, PT, R3, R2, RZ ;  /* 0x0000000203037210 */ /* 0x000fc80007ffe0ff */
[----:B------:R-:W-:Y:S01]  /*3520*/  LOP3.LUT R0, R3, R0, RZ, 0xfc, !PT ;  /* 0x0000000003007212 */ /* 0x000fe200078efcff */
[----:B------:R-:W-:Y:S06]  /*3530*/  BRA `(.L_x_83) ;  /* 0x0000000000107947 */ /* 0x000fec0003800000 */
.L_x_82:
[----:B------:R-:W-:-:S04]  /*3540*/  LOP3.LUT R0, R0, 0x80000000, RZ, 0xc0, !PT ;  /* 0x8000000000007812 */ /* 0x000fc800078ec0ff */
[----:B------:R-:W-:Y:S01]  /*3550*/  LOP3.LUT R0, R0, 0x7f800000, RZ, 0xfc, !PT ;  /* 0x7f80000000007812 */ /* 0x000fe200078efcff */
[----:B------:R-:W-:Y:S06]  /*3560*/  BRA `(.L_x_83) ;  /* 0x0000000000047947 */ /* 0x000fec0003800000 */
.L_x_81:
[----:B------:R-:W-:-:S07]  /*3570*/  LEA R0, R29, R0, 0x17 ;  /* 0x000000001d007211 */ /* 0x000fce00078eb8ff */
.L_x_83:
[----:B------:R-:W-:Y:S05]  /*3580*/  BSYNC.RECONVERGENT B1 ;  /* 0x0000000000017941 */ /* 0x000fea0003800200 */
.L_x_80:
[----:B------:R-:W-:Y:S05]  /*3590*/  BRA `(.L_x_84) ;  /* 0x0000000000207947 */ /* 0x000fea0003800000 */
.L_x_79:
[----:B------:R-:W-:-:S04]  /*35a0*/  LOP3.LUT R0, R0, 0x80000000, R3, 0x48, !PT ;  /* 0x8000000000007812 */ /* 0x000fc800078e4803 */
[----:B------:R-:W-:Y:S01]  /*35b0*/  LOP3.LUT R0, R0, 0x7f800000, RZ, 0xfc, !PT ;  /* 0x7f80000000007812 */ /* 0x000fe200078efcff */
[----:B------:R-:W-:Y:S06]  /*35c0*/  BRA `(.L_x_84) ;  /* 0x0000000000147947 */ /* 0x000fec0003800000 */
.L_x_78:
[----:B------:R-:W-:Y:S01]  /*35d0*/  LOP3.LUT R0, R0, 0x80000000, R3, 0x48, !PT ;  /* 0x8000000000007812 */ /* 0x000fe200078e4803 */
[----:B------:R-:W-:Y:S06]  /*35e0*/  BRA `(.L_x_84) ;  /* 0x00000000000c7947 */ /* 0x000fec0003800000 */
.L_x_77:
[----:B------:R-:W0:Y:S01]  /*35f0*/  MUFU.RSQ R0, -QNAN ;  /* 0xffc0000000007908 */ /* 0x000e220000001400 */
[----:B------:R-:W-:Y:S05]  /*3600*/  BRA `(.L_x_84) ;  /* 0x0000000000047947 */ /* 0x000fea0003800000 */
.L_x_76:
[----:B------:R-:W-:-:S07]  /*3610*/  FADD.FTZ R0, R3, R0 ;  /* 0x0000000003007221 */ /* 0x000fce0000010000 */
.L_x_84:
[----:B------:R-:W-:Y:S05]  /*3620*/  BSYNC.RECONVERGENT B0 ;  /* 0x0000000000007941 */ /* 0x000fea0003800200 */
.L_x_74:
[----:B------:R-:W-:-:S04]  /*3630*/  HFMA2 R29, -RZ, RZ, 0, 0 ;  /* 0x00000000ff1d7431 */ /* 0x000fc800000001ff */
[----:B0-----:R-:W-:Y:S05]  /*3640*/  RET.REL.NODEC R28 `(_Z23joseph3d_lm_cuda_kernelPfS_S_S_S_S_yPj) ;  /* 0xffffffc81c6c7950 */ /* 0x001fea0003c3ffff */
.L_x_85:
[----:B------:R-:W-:-:S00]  /*3650*/  BRA `(.L_x_85) ;  /* 0xfffffffc00fc7947 */ /* 0x000fc0000383ffff */
[----:B------:R-:W-:-:S00]  /*3660*/  NOP ;  /* 0x0000000000007918 */ /* 0x000fc00000000000 */
        /* <DEDUP_REMOVED lines=9> */
.L_x_87:


//--------------------- .nv.shared.reserved.0     --------------------------
	.section	.nv.shared.reserved.0,"aw",@nobits
	.weak		__nv_reservedSMEM_offset_0_alias
	.size		__nv_reservedSMEM_offset_0_alias, 0, 64
	.other		__nv_reservedSMEM_offset_0_alias,@"STO_CUDA_RESERVED_SHARED STV_DEFAULT"
__nv_reservedSMEM_offset_0_alias:
	.zero		0
	.zero		64


//--------------------- .nv.constant0._Z23joseph3d_lm_cuda_kernelPfS_S_S_S_S_yPj --------------------------
	.section	.nv.constant0._Z23joseph3d_lm_cuda_kernelPfS_S_S_S_S_yPj,"a",@progbits
	.sectionflags	@""
	.align	4
.nv.constant0._Z23joseph3d_lm_cuda_kernelPfS_S_S_S_S_yPj:
	.zero		960


//--------------------- SYMBOLS --------------------------

	.type		.nv.reservedSmem.offset0,@object
	.size		.nv.reservedSmem.offset0,0x4
